// auto-generated by cutlass_sweep.gemm — config: {"arch": "sm_90", "cluster_m": 2, "cluster_n": 1, "dtype": "e4m3", "dtype_b": "e4m3", "layout": "nt", "stages": 0, "tile_k": 128, "tile_m": 192, "tile_n": 128}
#include "cutlass/cutlass.h"
#include "cutlass/gemm/collective/collective_builder.hpp"
#include "cutlass/gemm/device/gemm_universal_adapter.h"
#include "cutlass/gemm/kernel/gemm_universal.hpp"
#include "cutlass/epilogue/collective/collective_builder.hpp"

using ElemA = cutlass::float_e4m3_t;
using ElemB = cutlass::float_e4m3_t;
using ElemCD = cutlass::float_e4m3_t;
using Acc  = float;
using TileShape    = cute::Shape<cute::_192, cute::_128, cute::_128>;
using ClusterShape = cute::Shape<cute::_2, cute::_1, cute::_1>;

using CollectiveEpilogue = typename cutlass::epilogue::collective::CollectiveBuilder<
    cutlass::arch::Sm90, cutlass::arch::OpClassTensorOp,
    TileShape, ClusterShape,
    cutlass::epilogue::collective::EpilogueTileAuto,
    Acc, Acc,
    ElemCD, cutlass::layout::RowMajor, 128 / cutlass::sizeof_bits<ElemCD>::value,
    ElemCD, cutlass::layout::RowMajor, 128 / cutlass::sizeof_bits<ElemCD>::value,
    cutlass::epilogue::collective::EpilogueScheduleAuto
  >::CollectiveOp;

using CollectiveMainloop = typename cutlass::gemm::collective::CollectiveBuilder<
    cutlass::arch::Sm90, cutlass::arch::OpClassTensorOp,
    ElemA, cutlass::layout::RowMajor, 128 / cutlass::sizeof_bits<ElemA>::value,
    ElemB, cutlass::layout::ColumnMajor, 128 / cutlass::sizeof_bits<ElemB>::value,
    Acc,
    TileShape, ClusterShape,
    cutlass::gemm::collective::StageCountAutoCarveout<static_cast<int>(sizeof(typename CollectiveEpilogue::SharedStorage))>,
    cutlass::gemm::collective::KernelScheduleAuto
  >::CollectiveOp;

using GemmKernel = cutlass::gemm::kernel::GemmUniversal<
    cute::Shape<int,int,int,int>,
    CollectiveMainloop,
    CollectiveEpilogue
>;
using Gemm = cutlass::gemm::device::GemmUniversalAdapter<GemmKernel>;

// Force the device kernel symbol into the cubin without needing a host main.
auto* _anchor = &cutlass::device_kernel<GemmKernel>;


// ===== COMPILED SASS (sm_90a) =====

	.target	sm_90a

	.elftype	@"ET_EXEC"


//--------------------- .note.nv.tkinfo           --------------------------
	.section	.note.nv.tkinfo,"",@"SHT_NOTE"
	.sectionflags	@"SHF_NOTE_NV_TKINFO"
	.tkinfo
        /*0018*/ 	.word	0x00000002
        /*0030*/ 	.string	""
        /*0030*/ 	.string	"ptxas"
        /*0030*/ 	.string	"Cuda compilation tools, release 13.0, V13.0.88"
        /*0030*/ 	.string	"Build cuda_13.0.r13.0/compiler.36424714_0"
        /*0030*/ 	.string	"-arch sm_90a -m 64 "



//--------------------- .note.nv.cuinfo           --------------------------
	.section	.note.nv.cuinfo,"",@"SHT_NOTE"
	.sectionflags	@"SHF_NOTE_NV_CUINFO"
        /*0018*/ 	.short	0x0002
        /*001a*/ 	.short	0x005a
        /*001c*/ 	.short	0x0082
	.zero		2


//--------------------- .nv.info                  --------------------------
	.section	.nv.info,"",@"SHT_CUDA_INFO"
	.align	4


	//----- nvinfo : EIATTR_REGCOUNT
	.align		4
        /*0000*/ 	.byte	0x04, 0x2f
        /*0002*/ 	.short	(.L_12 - .L_11)
	.align		4
.L_11:
        /*0004*/ 	.word	index@(_ZN7cutlass13device_kernelINS_4gemm6kernel13GemmUniversalIN4cute5tupleIJiiiiEEENS1_10collective13CollectiveMmaINS1_37MainloopSm90TmaGmmaWarpSpecializedFP8ILi5ENS5_IJNS4_1CILi2EEENSA_ILi1EEESC_EEENS1_35KernelTmaWarpSpecializedCooperativeEEENS5_IJNSA_ILi192EEENSA_ILi128EEESH_EEENS_12float_e4m3_tENS5_IJlSC_lEEESJ_SK_NS4_8TiledMMAINS4_8MMA_AtomIJNS4_4SM904GMMA31MMA_64x128x32_F32E4M3E4M3_SS_TNILNSO_7ScaleInE1ELSQ_1EEEEEENS4_6LayoutISD_NS5_IJSC_NSA_ILi0EEESU_EEEEENS5_IJNS4_10UnderscoreESX_SX_EEEEENS4_13SM90_TMA_LOADENS4_14ComposedLayoutINS4_7SwizzleILi3ELi4ELi3EEENS4_18smem_ptr_flag_bitsILi8EEENST_INS5_IJNSA_ILi8EEESH_EEENS5_IJSH_SC_EEEEEEEvNS4_8identityENS4_23SM90_TMA_LOAD_MULTICASTES1A_vS1B_EENS_8epilogue10collective6detail29Sm90TmaWarpSpecializedAdapterINS1F_15DefaultEpilogueISJ_SK_SK_NS1E_6thread17LinearCombinationISJ_Li1EffLNS1J_9ScaleType4KindE0ELNS_15FloatRoundStyleE2ESJ_EENS1_15EpilogueDefaultEEEEEvvEEEEvNT_6ParamsE)
        /*0008*/ 	.word	0x000000a8


	//----- nvinfo : EIATTR_FRAME_SIZE
	.align		4
.L_12:
        /*000c*/ 	.byte	0x04, 0x11
        /*000e*/ 	.short	(.L_14 - .L_13)
	.align		4
.L_13:
        /*0010*/ 	.word	index@(_ZN7cutlass13device_kernelINS_4gemm6kernel13GemmUniversalIN4cute5tupleIJiiiiEEENS1_10collective13CollectiveMmaINS1_37MainloopSm90TmaGmmaWarpSpecializedFP8ILi5ENS5_IJNS4_1CILi2EEENSA_ILi1EEESC_EEENS1_35KernelTmaWarpSpecializedCooperativeEEENS5_IJNSA_ILi192EEENSA_ILi128EEESH_EEENS_12float_e4m3_tENS5_IJlSC_lEEESJ_SK_NS4_8TiledMMAINS4_8MMA_AtomIJNS4_4SM904GMMA31MMA_64x128x32_F32E4M3E4M3_SS_TNILNSO_7ScaleInE1ELSQ_1EEEEEENS4_6LayoutISD_NS5_IJSC_NSA_ILi0EEESU_EEEEENS5_IJNS4_10UnderscoreESX_SX_EEEEENS4_13SM90_TMA_LOADENS4_14ComposedLayoutINS4_7SwizzleILi3ELi4ELi3EEENS4_18smem_ptr_flag_bitsILi8EEENST_INS5_IJNSA_ILi8EEESH_EEENS5_IJSH_SC_EEEEEEEvNS4_8identityENS4_23SM90_TMA_LOAD_MULTICASTES1A_vS1B_EENS_8epilogue10collective6detail29Sm90TmaWarpSpecializedAdapterINS1F_15DefaultEpilogueISJ_SK_SK_NS1E_6thread17LinearCombinationISJ_Li1EffLNS1J_9ScaleType4KindE0ELNS_15FloatRoundStyleE2ESJ_EENS1_15EpilogueDefaultEEEEEvvEEEEvNT_6ParamsE)
        /*0014*/ 	.word	0x000000f8


	//----- nvinfo : EIATTR_MIN_STACK_SIZE
	.align		4
.L_14:
        /*0018*/ 	.byte	0x04, 0x12
        /*001a*/ 	.short	(.L_16 - .L_15)
	.align		4
.L_15:
        /*001c*/ 	.word	index@(_ZN7cutlass13device_kernelINS_4gemm6kernel13GemmUniversalIN4cute5tupleIJiiiiEEENS1_10collective13CollectiveMmaINS1_37MainloopSm90TmaGmmaWarpSpecializedFP8ILi5ENS5_IJNS4_1CILi2EEENSA_ILi1EEESC_EEENS1_35KernelTmaWarpSpecializedCooperativeEEENS5_IJNSA_ILi192EEENSA_ILi128EEESH_EEENS_12float_e4m3_tENS5_IJlSC_lEEESJ_SK_NS4_8TiledMMAINS4_8MMA_AtomIJNS4_4SM904GMMA31MMA_64x128x32_F32E4M3E4M3_SS_TNILNSO_7ScaleInE1ELSQ_1EEEEEENS4_6LayoutISD_NS5_IJSC_NSA_ILi0EEESU_EEEEENS5_IJNS4_10UnderscoreESX_SX_EEEEENS4_13SM90_TMA_LOADENS4_14ComposedLayoutINS4_7SwizzleILi3ELi4ELi3EEENS4_18smem_ptr_flag_bitsILi8EEENST_INS5_IJNSA_ILi8EEESH_EEENS5_IJSH_SC_EEEEEEEvNS4_8identityENS4_23SM90_TMA_LOAD_MULTICASTES1A_vS1B_EENS_8epilogue10collective6detail29Sm90TmaWarpSpecializedAdapterINS1F_15DefaultEpilogueISJ_SK_SK_NS1E_6thread17LinearCombinationISJ_Li1EffLNS1J_9ScaleType4KindE0ELNS_15FloatRoundStyleE2ESJ_EENS1_15EpilogueDefaultEEEEEvvEEEEvNT_6ParamsE)
        /*0020*/ 	.word	0x000000f8
.L_16:


//--------------------- .nv.compat                --------------------------
	.section	.nv.compat,"",@"SHT_CUDA_COMPAT_INFO"
	.align	4
        /*0000*/ 	.byte	0x02, 0x09, 0x01, 0x00, 0x02, 0x02, 0x04, 0x00, 0x02, 0x05, 0x05, 0x00, 0x03, 0x07, 0x01, 0x01
        /*0010*/ 	.byte	0x02, 0x03, 0x01, 0x00, 0x02, 0x06, 0x01, 0x00, 0x04, 0x0b, 0x08, 0x00, 0x00, 0x00, 0x00, 0x00
        /*0020*/ 	.byte	0x00, 0x00, 0x00, 0x00


//--------------------- .nv.info._ZN7cutlass13device_kernelINS_4gemm6kernel13GemmUniversalIN4cute5tupleIJiiiiEEENS1_10collective13CollectiveMmaINS1_37MainloopSm90TmaGmmaWarpSpecializedFP8ILi5ENS5_IJNS4_1CILi2EEENSA_ILi1EEESC_EEENS1_35KernelTmaWarpSpecializedCooperativeEEENS5_IJNSA_ILi192EEENSA_ILi128EEESH_EEENS_12float_e4m3_tENS5_IJlSC_lEEESJ_SK_NS4_8TiledMMAINS4_8MMA_AtomIJNS4_4SM904GMMA31MMA_64x128x32_F32E4M3E4M3_SS_TNILNSO_7ScaleInE1ELSQ_1EEEEEENS4_6LayoutISD_NS5_IJSC_NSA_ILi0EEESU_EEEEENS5_IJNS4_10UnderscoreESX_SX_EEEEENS4_13SM90_TMA_LOADENS4_14ComposedLayoutINS4_7SwizzleILi3ELi4ELi3EEENS4_18smem_ptr_flag_bitsILi8EEENST_INS5_IJNSA_ILi8EEESH_EEENS5_IJSH_SC_EEEEEEEvNS4_8identityENS4_23SM90_TMA_LOAD_MULTICASTES1A_vS1B_EENS_8epilogue10collective6detail29Sm90TmaWarpSpecializedAdapterINS1F_15DefaultEpilogueISJ_SK_SK_NS1E_6thread17LinearCombinationISJ_Li1EffLNS1J_9ScaleType4KindE0ELNS_15FloatRoundStyleE2ESJ_EENS1_15EpilogueDefaultEEEEEvvEEEEvNT_6ParamsE --------------------------
	.section	.nv.info._ZN7cutlass13device_kernelINS_4gemm6kernel13GemmUniversalIN4cute5tupleIJiiiiEEENS1_10collective13CollectiveMmaINS1_37MainloopSm90TmaGmmaWarpSpecializedFP8ILi5ENS5_IJNS4_1CILi2EEENSA_ILi1EEESC_EEENS1_35KernelTmaWarpSpecializedCooperativeEEENS5_IJNSA_ILi192EEENSA_ILi128EEESH_EEENS_12float_e4m3_tENS5_IJlSC_lEEESJ_SK_NS4_8TiledMMAINS4_8MMA_AtomIJNS4_4SM904GMMA31MMA_64x128x32_F32E4M3E4M3_SS_TNILNSO_7ScaleInE1ELSQ_1EEEEEENS4_6LayoutISD_NS5_IJSC_NSA_ILi0EEESU_EEEEENS5_IJNS4_10UnderscoreESX_SX_EEEEENS4_13SM90_TMA_LOADENS4_14ComposedLayoutINS4_7SwizzleILi3ELi4ELi3EEENS4_18smem_ptr_flag_bitsILi8EEENST_INS5_IJNSA_ILi8EEESH_EEENS5_IJSH_SC_EEEEEEEvNS4_8identityENS4_23SM90_TMA_LOAD_MULTICASTES1A_vS1B_EENS_8epilogue10collective6detail29Sm90TmaWarpSpecializedAdapterINS1F_15DefaultEpilogueISJ_SK_SK_NS1E_6thread17LinearCombinationISJ_Li1EffLNS1J_9ScaleType4KindE0ELNS_15FloatRoundStyleE2ESJ_EENS1_15EpilogueDefaultEEEEEvvEEEEvNT_6ParamsE,"",@"SHT_CUDA_INFO"
	.sectionflags	@""
	.align	4


	//----- nvinfo : EIATTR_CUDA_API_VERSION
	.align		4
        /*0000*/ 	.byte	0x04, 0x37
        /*0002*/ 	.short	(.L_18 - .L_17)
.L_17:
        /*0004*/ 	.word	0x00000082


	//----- nvinfo : EIATTR_KPARAM_INFO
	.align		4
.L_18:
        /*0008*/ 	.byte	0x04, 0x17
        /*000a*/ 	.short	(.L_20 - .L_19)
.L_19:
        /*000c*/ 	.word	0x00000000
        /*0010*/ 	.short	0x0000
        /*0012*/ 	.short	0x0070
        /*0014*/ 	.byte	0x00, 0xf0, 0x01, 0x10


	//----- nvinfo : EIATTR_SPARSE_MMA_MASK
	.align		4
.L_20:
        /*0018*/ 	.byte	0x03, 0x50
        /*001a*/ 	.short	0x0000


	//----- nvinfo : EIATTR_MAXREG_COUNT
	.align		4
        /*001c*/ 	.byte	0x03, 0x1b
        /*001e*/ 	.short	0x00a8


	//----- nvinfo : EIATTR_NUM_BARRIERS
	.align		4
        /*0020*/ 	.byte	0x02, 0x4c
        /*0022*/ 	.byte	0x01
	.zero		1


	//----- nvinfo : EIATTR_ANNOTATIONS
	.align		4
        /*0024*/ 	.byte	0x04, 0x55
        /*0026*/ 	.short	(.L_22 - .L_21)


	//   ....[0]....
.L_21:
        /*0028*/ 	.word	0x00000001
        /*002c*/ 	.byte	0x30, 0x07, 0x00, 0x00, 0x01, 0x00, 0x00, 0x00, 0x20, 0x08, 0x00, 0x00, 0x01, 0x00, 0x00, 0x00
        /* <DEDUP_REMOVED lines=191> */
        /*0c2c*/ 	.byte	0xe0, 0x07, 0x01, 0x00


	//----- nvinfo : EIATTR_MERCURY_ISA_VERSION
	.align		4
.L_22:
        /*0c30*/ 	.byte	0x03, 0x5f
        /*0c32*/ 	.short	0x0101


	//----- nvinfo : EIATTR_INT_WARP_WIDE_INSTR_OFFSETS
	.align		4
        /*0c34*/ 	.byte	0x04, 0x31
        /*0c36*/ 	.short	(.L_24 - .L_23)


	//   ....[0]....
.L_23:
        /*0c38*/ 	.word	0x00000570


	//   ....[1]....
        /*0c3c*/ 	.word	0x00000590


	//   ....[2]....
        /*0c40*/ 	.word	0x00000700


	//----- nvinfo : EIATTR_COOP_GROUP_MASK_REGIDS
	.align		4
.L_24:
        /*0c44*/ 	.byte	0x04, 0x29
        /*0c46*/ 	.short	(.L_26 - .L_25)


	//   ....[0]....
.L_25:
        /*0c48*/ 	.word	0xffffffff


	//   ....[1]....
        /*0c4c*/ 	.word	0xffffffff


	//   ....[2]....
        /*0c50*/ 	.word	0xffffffff


	//   ....[3]....
        /*0c54*/ 	.word	0xffffffff


	//   ....[4]....
        /*0c58*/ 	.word	0xffffffff


	//   ....[5]....
        /*0c5c*/ 	.word	0xffffffff


	//----- nvinfo : EIATTR_COOP_GROUP_INSTR_OFFSETS
	.align		4
.L_26:
        /*0c60*/ 	.byte	0x04, 0x28
        /*0c62*/ 	.short	(.L_28 - .L_27)


	//   ....[0]....
.L_27:
        /*0c64*/ 	.word	0x00000070


	//   ....[1]....
        /*0c68*/ 	.word	0x00000080


	//   ....[2]....
        /*0c6c*/ 	.word	0x000001a0


	//   ....[3]....
        /*0c70*/ 	.word	0x000003e0


	//   ....[4]....
        /*0c74*/ 	.word	0x00000860


	//   ....[5]....
        /*0c78*/ 	.word	0x000015e0


	//----- nvinfo : EIATTR_REG_RECONFIG
	.align		4
.L_28:
        /*0c7c*/ 	.byte	0x01, 0x54
	.zero		2


	//----- nvinfo : EIATTR_MBARRIER_INSTR_OFFSETS
	.align		4
        /*0c80*/ 	.byte	0x04, 0x39
        /*0c82*/ 	.short	(.L_30 - .L_29)


	//   ....[0]....
.L_29:
        /*0c84*/ 	.word	0x00000320
        /*0c88*/ 	.word	0x000000ff
        /*0c8c*/ 	.word	0x00000000
        /*0c90*/ 	.short	0x0100
        /*0c92*/ 	.byte	0x09
	.zero		1


	//   ....[1]....
        /*0c94*/ 	.word	0x00000330
        /*0c98*/ 	.word	0x000000ff
        /*0c9c*/ 	.word	0x00000028
        /*0ca0*/ 	.short	0x0100
        /*0ca2*/ 	.byte	0x09
	.zero		1


	//   ....[2]....
        /*0ca4*/ 	.word	0x00000340
        /*0ca8*/ 	.word	0x000000ff
        /*0cac*/ 	.word	0x00000008
        /*0cb0*/ 	.short	0x0100
        /*0cb2*/ 	.byte	0x09
	.zero		1


	//   ....[3]....
        /*0cb4*/ 	.word	0x00000350
        /*0cb8*/ 	.word	0x000000ff
        /*0cbc*/ 	.word	0x00000030
        /*0cc0*/ 	.short	0x0100
        /*0cc2*/ 	.byte	0x09
	.zero		1


	//   ....[4]....
        /*0cc4*/ 	.word	0x00000360
        /*0cc8*/ 	.word	0x000000ff
        /*0ccc*/ 	.word	0x00000010
        /*0cd0*/ 	.short	0x0100
        /*0cd2*/ 	.byte	0x09
	.zero		1


	//   ....[5]....
        /*0cd4*/ 	.word	0x00000370
        /*0cd8*/ 	.word	0x000000ff
        /*0cdc*/ 	.word	0x00000038
        /*0ce0*/ 	.short	0x0100
        /*0ce2*/ 	.byte	0x09
	.zero		1


	//   ....[6]....
        /*0ce4*/ 	.word	0x00000380
        /*0ce8*/ 	.word	0x000000ff
        /*0cec*/ 	.word	0x00000018
        /*0cf0*/ 	.short	0x0100
        /*0cf2*/ 	.byte	0x09
	.zero		1


	//   ....[7]....
        /*0cf4*/ 	.word	0x00000390
        /*0cf8*/ 	.word	0x000000ff
        /*0cfc*/ 	.word	0x00000040
        /*0d00*/ 	.short	0x0100
        /*0d02*/ 	.byte	0x09
	.zero		1


	//   ....[8]....
        /*0d04*/ 	.word	0x000003a0
        /*0d08*/ 	.word	0x000000ff
        /*0d0c*/ 	.word	0x00000020
        /*0d10*/ 	.short	0x0100
        /*0d12*/ 	.byte	0x09
	.zero		1


	//   ....[9]....
        /*0d14*/ 	.word	0x000003b0
        /*0d18*/ 	.word	0x000000ff
        /*0d1c*/ 	.word	0x00000048
        /*0d20*/ 	.short	0x0100
        /*0d22*/ 	.byte	0x09
	.zero		1


	//   ....[10]....
        /*0d24*/ 	.word	0x00000790
        /*0d28*/ 	.word	0x000000ff
        /*0d2c*/ 	.word	0x00000060
        /*0d30*/ 	.short	0x0100
        /*0d32*/ 	.byte	0x06
	.zero		1


	//   ....[11]....
        /*0d34*/ 	.word	0x00000800
        /*0d38*/ 	.word	0x000000ff
        /*0d3c*/ 	.word	0x00000068
        /*0d40*/ 	.short	0x0100
        /*0d42*/ 	.byte	0x06
	.zero		1


	//   ....[12]....
        /*0d44*/ 	.word	0x00001de0
        /*0d48*/ 	.word	0x000000ff
        /*0d4c*/ 	.word	0x00000000
        /*0d50*/ 	.short	0x010a
        /*0d52*/ 	.byte	0x06
	.zero		1


	//   ....[13]....
        /*0d54*/ 	.word	0x00001e20
        /*0d58*/ 	.word	0x000000ff
        /*0d5c*/ 	.word	0x00000000
        /*0d60*/ 	.short	0x010a
        /*0d62*/ 	.byte	0x06
	.zero		1


	//   ....[14]....
        /*0d64*/ 	.word	0x00003190
        /*0d68*/ 	.word	0x000000ff
        /*0d6c*/ 	.word	0x00000000
        /*0d70*/ 	.short	0x010a
        /*0d72*/ 	.byte	0x10
	.zero		1


	//   ....[15]....
        /*0d74*/ 	.word	0x000031d0
        /*0d78*/ 	.word	0x000000ff
        /*0d7c*/ 	.word	0x00000000
        /*0d80*/ 	.short	0x010a
        /*0d82*/ 	.byte	0x10
	.zero		1


	//   ....[16]....
        /*0d84*/ 	.word	0x000043a0
        /*0d88*/ 	.word	0x000000e5
        /*0d8c*/ 	.word	0x00000000
        /*0d90*/ 	.short	0x0101
        /*0d92*/ 	.byte	0x3f
	.zero		1


	//   ....[17]....
        /*0d94*/ 	.word	0x000055c0
        /*0d98*/ 	.word	0x00000018
        /*0d9c*/ 	.word	0x00000000
        /*0da0*/ 	.short	0x0101
        /*0da2*/ 	.byte	0x3f
	.zero		1


	//   ....[18]....
        /*0da4*/ 	.word	0x0000f950
        /*0da8*/ 	.word	0x0000000d
        /*0dac*/ 	.word	0x00000028
        /*0db0*/ 	.short	0x010a
        /*0db2*/ 	.byte	0x3f
	.zero		1


	//   ....[19]....
        /*0db4*/ 	.word	0x0000fd30
        /*0db8*/ 	.word	0x00000004
        /*0dbc*/ 	.word	0x00000068
        /*0dc0*/ 	.short	0x0101
        /*0dc2*/ 	.byte	0x3f
	.zero		1


	//   ....[20]....
        /*0dc4*/ 	.word	0x000104a0
        /*0dc8*/ 	.word	0x00000005
        /*0dcc*/ 	.word	0x00000000
        /*0dd0*/ 	.short	0x010a
        /*0dd2*/ 	.byte	0x3f
	.zero		1


	//   ....[21]....
        /*0dd4*/ 	.word	0x00010520
        /*0dd8*/ 	.word	0x00000007
        /*0ddc*/ 	.word	0x00000000
        /*0de0*/ 	.short	0x010a
        /*0de2*/ 	.byte	0x3f
	.zero		1


	//   ....[22]....
        /*0de4*/ 	.word	0x000105b0
        /*0de8*/ 	.word	0x00000006
        /*0dec*/ 	.word	0x00000000
        /*0df0*/ 	.short	0x010a
        /*0df2*/ 	.byte	0x3f
	.zero		1


	//   ....[23]....
        /*0df4*/ 	.word	0x00010640
        /*0df8*/ 	.word	0x00000007
        /*0dfc*/ 	.word	0x00000000
        /*0e00*/ 	.short	0x010a
        /*0e02*/ 	.byte	0x3f
	.zero		1


	//   ....[24]....
        /*0e04*/ 	.word	0x000106d0
        /*0e08*/ 	.word	0x00000003
        /*0e0c*/ 	.word	0x00000000
        /*0e10*/ 	.short	0x010a
        /*0e12*/ 	.byte	0x3f
	.zero		1


	//   ....[25]....
        /*0e14*/ 	.word	0x00010740
        /*0e18*/ 	.word	0x00000003
        /*0e1c*/ 	.word	0x00000000
        /*0e20*/ 	.short	0x010a
        /*0e22*/ 	.byte	0x3f
	.zero		1


	//   ....[26]....
        /*0e24*/ 	.word	0x000107b0
        /*0e28*/ 	.word	0x00000000
        /*0e2c*/ 	.word	0x00000000
        /*0e30*/ 	.short	0x010a
        /*0e32*/ 	.byte	0x3f
	.zero		1


	//   ....[27]....
        /*0e34*/ 	.word	0x00010890
        /*0e38*/ 	.word	0x0000000d
        /*0e3c*/ 	.word	0x00000028
        /*0e40*/ 	.short	0x010a
        /*0e42*/ 	.byte	0x3f
	.zero		1


	//   ....[28]....
        /*0e44*/ 	.word	0x00010960
        /*0e48*/ 	.word	0x00000005
        /*0e4c*/ 	.word	0x00000000
        /*0e50*/ 	.short	0x010a
        /*0e52*/ 	.byte	0x3f
	.zero		1


	//   ....[29]....
        /*0e54*/ 	.word	0x000109b0
        /*0e58*/ 	.word	0x00000007
        /*0e5c*/ 	.word	0x00000000
        /*0e60*/ 	.short	0x010a
        /*0e62*/ 	.byte	0x3f
	.zero		1


	//   ....[30]....
        /*0e64*/ 	.word	0x00010a00
        /*0e68*/ 	.word	0x00000006
        /*0e6c*/ 	.word	0x00000000
        /*0e70*/ 	.short	0x010a
        /*0e72*/ 	.byte	0x3f
	.zero		1


	//   ....[31]....
        /*0e74*/ 	.word	0x00010a50
        /*0e78*/ 	.word	0x00000007
        /*0e7c*/ 	.word	0x00000000
        /*0e80*/ 	.short	0x010a
        /*0e82*/ 	.byte	0x3f
	.zero		1


	//----- nvinfo : EIATTR_NUM_MBARRIERS
	.align		4
.L_30:
        /*0e84*/ 	.byte	0x03, 0x38
        /*0e86*/ 	.short	0x000c


	//----- nvinfo : EIATTR_EXIT_INSTR_OFFSETS
	.align		4
        /*0e88*/ 	.byte	0x04, 0x1c
        /*0e8a*/ 	.short	(.L_32 - .L_31)


	//   ....[0]....
.L_31:
        /*0e8c*/ 	.word	0x000009f0


	//   ....[1]....
        /*0e90*/ 	.word	0x00001280


	//   ....[2]....
        /*0e94*/ 	.word	0x0000f030


	//   ....[3]....
        /*0e98*/ 	.word	0x0000f5c0


	//   ....[4]....
        /*0e9c*/ 	.word	0x00010720


	//----- nvinfo : EIATTR_MAX_THREADS
	.align		4
.L_32:
        /*0ea0*/ 	.byte	0x04, 0x05
        /*0ea2*/ 	.short	(.L_34 - .L_33)
.L_33:
        /*0ea4*/ 	.word	0x00000180
        /*0ea8*/ 	.word	0x00000001
        /*0eac*/ 	.word	0x00000001


	//----- nvinfo : EIATTR_CRS_STACK_SIZE
	.align		4
.L_34:
        /*0eb0*/ 	.byte	0x04, 0x1e
        /*0eb2*/ 	.short	(.L_36 - .L_35)
.L_35:
        /*0eb4*/ 	.word	0x00000000


	//----- nvinfo : EIATTR_CBANK_PARAM_SIZE
	.align		4
.L_36:
        /*0eb8*/ 	.byte	0x03, 0x19
        /*0eba*/ 	.short	0x0470


	//----- nvinfo : EIATTR_PARAM_CBANK
	.align		4
        /*0ebc*/ 	.byte	0x04, 0x0a
        /*0ebe*/ 	.short	(.L_38 - .L_37)
	.align		4
.L_37:
        /*0ec0*/ 	.word	index@(.nv.constant0._ZN7cutlass13device_kernelINS_4gemm6kernel13GemmUniversalIN4cute5tupleIJiiiiEEENS1_10collective13CollectiveMmaINS1_37MainloopSm90TmaGmmaWarpSpecializedFP8ILi5ENS5_IJNS4_1CILi2EEENSA_ILi1EEESC_EEENS1_35KernelTmaWarpSpecializedCooperativeEEENS5_IJNSA_ILi192EEENSA_ILi128EEESH_EEENS_12float_e4m3_tENS5_IJlSC_lEEESJ_SK_NS4_8TiledMMAINS4_8MMA_AtomIJNS4_4SM904GMMA31MMA_64x128x32_F32E4M3E4M3_SS_TNILNSO_7ScaleInE1ELSQ_1EEEEEENS4_6LayoutISD_NS5_IJSC_NSA_ILi0EEESU_EEEEENS5_IJNS4_10UnderscoreESX_SX_EEEEENS4_13SM90_TMA_LOADENS4_14ComposedLayoutINS4_7SwizzleILi3ELi4ELi3EEENS4_18smem_ptr_flag_bitsILi8EEENST_INS5_IJNSA_ILi8EEESH_EEENS5_IJSH_SC_EEEEEEEvNS4_8identityENS4_23SM90_TMA_LOAD_MULTICASTES1A_vS1B_EENS_8epilogue10collective6detail29Sm90TmaWarpSpecializedAdapterINS1F_15DefaultEpilogueISJ_SK_SK_NS1E_6thread17LinearCombinationISJ_Li1EffLNS1J_9ScaleType4KindE0ELNS_15FloatRoundStyleE2ESJ_EENS1_15EpilogueDefaultEEEEEvvEEEEvNT_6ParamsE)
        /*0ec4*/ 	.short	0x0210
        /*0ec6*/ 	.short	0x0470


	//----- nvinfo : EIATTR_SW_WAR
	.align		4
.L_38:
        /*0ec8*/ 	.byte	0x04, 0x36
        /*0eca*/ 	.short	(.L_40 - .L_39)
.L_39:
        /*0ecc*/ 	.word	0x00000008
.L_40:


//--------------------- .nv.callgraph             --------------------------
	.section	.nv.callgraph,"",@"SHT_CUDA_CALLGRAPH"
	.align	4
	.sectionentsize	8
	.align		4
        /*0000*/ 	.word	0x00000000
	.align		4
        /*0004*/ 	.word	0xffffffff
	.align		4
        /*0008*/ 	.word	0x00000000
	.align		4
        /*000c*/ 	.word	0xfffffffe
	.align		4
        /*0010*/ 	.word	0x00000000
	.align		4
        /*0014*/ 	.word	0xfffffffd
	.align		4
        /*0018*/ 	.word	0x00000000
	.align		4
        /*001c*/ 	.word	0xfffffffc


//--------------------- .nv.constant4             --------------------------
	.section	.nv.constant4,"a",@progbits
	.align	8
	.align		8
.nv.constant4:
        /*0000*/ 	.dword	_ZN40_INTERNAL_92be8df4_4_k_cu_6b428c50_123194cuda3std3__45__cpo5beginE
	.align		8
        /*0008*/ 	.dword	_ZN40_INTERNAL_92be8df4_4_k_cu_6b428c50_123194cuda3std3__45__cpo3endE
	.align		8
        /*0010*/ 	.dword	_ZN40_INTERNAL_92be8df4_4_k_cu_6b428c50_123194cuda3std3__45__cpo6cbeginE
	.align		8
        /*0018*/ 	.dword	_ZN40_INTERNAL_92be8df4_4_k_cu_6b428c50_123194cuda3std3__45__cpo4cendE
	.align		8
        /*0020*/ 	.dword	_ZN40_INTERNAL_92be8df4_4_k_cu_6b428c50_123194cuda3std3__442_GLOBAL__N__92be8df4_4_k_cu_6b428c50_123196ignoreE
	.align		8
        /*0028*/ 	.dword	_ZN40_INTERNAL_92be8df4_4_k_cu_6b428c50_123194cuda3std3__419piecewise_constructE
	.align		8
        /*0030*/ 	.dword	_ZN40_INTERNAL_92be8df4_4_k_cu_6b428c50_123194cuda3std3__48in_placeE
	.align		8
        /*0038*/ 	.dword	_ZN40_INTERNAL_92be8df4_4_k_cu_6b428c50_123194cuda3std6ranges3__45__cpo4swapE
	.align		8
        /*0040*/ 	.dword	_ZN40_INTERNAL_92be8df4_4_k_cu_6b428c50_123194cuda3std6ranges3__45__cpo9iter_moveE
	.align		8
        /*0048*/ 	.dword	_ZN40_INTERNAL_92be8df4_4_k_cu_6b428c50_123194cute7productE
	.align		8
        /*0050*/ 	.dword	_ZN40_INTERNAL_92be8df4_4_k_cu_6b428c50_123194cute1_E


//--------------------- .text._ZN7cutlass13device_kernelINS_4gemm6kernel13GemmUniversalIN4cute5tupleIJiiiiEEENS1_10collective13CollectiveMmaINS1_37MainloopSm90TmaGmmaWarpSpecializedFP8ILi5ENS5_IJNS4_1CILi2EEENSA_ILi1EEESC_EEENS1_35KernelTmaWarpSpecializedCooperativeEEENS5_IJNSA_ILi192EEENSA_ILi128EEESH_EEENS_12float_e4m3_tENS5_IJlSC_lEEESJ_SK_NS4_8TiledMMAINS4_8MMA_AtomIJNS4_4SM904GMMA31MMA_64x128x32_F32E4M3E4M3_SS_TNILNSO_7ScaleInE1ELSQ_1EEEEEENS4_6LayoutISD_NS5_IJSC_NSA_ILi0EEESU_EEEEENS5_IJNS4_10UnderscoreESX_SX_EEEEENS4_13SM90_TMA_LOADENS4_14ComposedLayoutINS4_7SwizzleILi3ELi4ELi3EEENS4_18smem_ptr_flag_bitsILi8EEENST_INS5_IJNSA_ILi8EEESH_EEENS5_IJSH_SC_EEEEEEEvNS4_8identityENS4_23SM90_TMA_LOAD_MULTICASTES1A_vS1B_EENS_8epilogue10collective6detail29Sm90TmaWarpSpecializedAdapterINS1F_15DefaultEpilogueISJ_SK_SK_NS1E_6thread17LinearCombinationISJ_Li1EffLNS1J_9ScaleType4KindE0ELNS_15FloatRoundStyleE2ESJ_EENS1_15EpilogueDefaultEEEEEvvEEEEvNT_6ParamsE --------------------------
	.section	.text._ZN7cutlass13device_kernelINS_4gemm6kernel13GemmUniversalIN4cute5tupleIJiiiiEEENS1_10collective13CollectiveMmaINS1_37MainloopSm90TmaGmmaWarpSpecializedFP8ILi5ENS5_IJNS4_1CILi2EEENSA_ILi1EEESC_EEENS1_35KernelTmaWarpSpecializedCooperativeEEENS5_IJNSA_ILi192EEENSA_ILi128EEESH_EEENS_12float_e4m3_tENS5_IJlSC_lEEESJ_SK_NS4_8TiledMMAINS4_8MMA_AtomIJNS4_4SM904GMMA31MMA_64x128x32_F32E4M3E4M3_SS_TNILNSO_7ScaleInE1ELSQ_1EEEEEENS4_6LayoutISD_NS5_IJSC_NSA_ILi0EEESU_EEEEENS5_IJNS4_10UnderscoreESX_SX_EEEEENS4_13SM90_TMA_LOADENS4_14ComposedLayoutINS4_7SwizzleILi3ELi4ELi3EEENS4_18smem_ptr_flag_bitsILi8EEENST_INS5_IJNSA_ILi8EEESH_EEENS5_IJSH_SC_EEEEEEEvNS4_8identityENS4_23SM90_TMA_LOAD_MULTICASTES1A_vS1B_EENS_8epilogue10collective6detail29Sm90TmaWarpSpecializedAdapterINS1F_15DefaultEpilogueISJ_SK_SK_NS1E_6thread17LinearCombinationISJ_Li1EffLNS1J_9ScaleType4KindE0ELNS_15FloatRoundStyleE2ESJ_EENS1_15EpilogueDefaultEEEEEvvEEEEvNT_6ParamsE,"ax",@progbits
	.align	128
.text._ZN7cutlass13device_kernelINS_4gemm6kernel13GemmUniversalIN4cute5tupleIJiiiiEEENS1_10collective13CollectiveMmaINS1_37MainloopSm90TmaGmmaWarpSpecializedFP8ILi5ENS5_IJNS4_1CILi2EEENSA_ILi1EEESC_EEENS1_35KernelTmaWarpSpecializedCooperativeEEENS5_IJNSA_ILi192EEENSA_ILi128EEESH_EEENS_12float_e4m3_tENS5_IJlSC_lEEESJ_SK_NS4_8TiledMMAINS4_8MMA_AtomIJNS4_4SM904GMMA31MMA_64x128x32_F32E4M3E4M3_SS_TNILNSO_7ScaleInE1ELSQ_1EEEEEENS4_6LayoutISD_NS5_IJSC_NSA_ILi0EEESU_EEEEENS5_IJNS4_10UnderscoreESX_SX_EEEEENS4_13SM90_TMA_LOADENS4_14ComposedLayoutINS4_7SwizzleILi3ELi4ELi3EEENS4_18smem_ptr_flag_bitsILi8EEENST_INS5_IJNSA_ILi8EEESH_EEENS5_IJSH_SC_EEEEEEEvNS4_8identityENS4_23SM90_TMA_LOAD_MULTICASTES1A_vS1B_EENS_8epilogue10collective6detail29Sm90TmaWarpSpecializedAdapterINS1F_15DefaultEpilogueISJ_SK_SK_NS1E_6thread17LinearCombinationISJ_Li1EffLNS1J_9ScaleType4KindE0ELNS_15FloatRoundStyleE2ESJ_EENS1_15EpilogueDefaultEEEEEvvEEEEvNT_6ParamsE:
        .type           _ZN7cutlass13device_kernelINS_4gemm6kernel13GemmUniversalIN4cute5tupleIJiiiiEEENS1_10collective13CollectiveMmaINS1_37MainloopSm90TmaGmmaWarpSpecializedFP8ILi5ENS5_IJNS4_1CILi2EEENSA_ILi1EEESC_EEENS1_35KernelTmaWarpSpecializedCooperativeEEENS5_IJNSA_ILi192EEENSA_ILi128EEESH_EEENS_12float_e4m3_tENS5_IJlSC_lEEESJ_SK_NS4_8TiledMMAINS4_8MMA_AtomIJNS4_4SM904GMMA31MMA_64x128x32_F32E4M3E4M3_SS_TNILNSO_7ScaleInE1ELSQ_1EEEEEENS4_6LayoutISD_NS5_IJSC_NSA_ILi0EEESU_EEEEENS5_IJNS4_10UnderscoreESX_SX_EEEEENS4_13SM90_TMA_LOADENS4_14ComposedLayoutINS4_7SwizzleILi3ELi4ELi3EEENS4_18smem_ptr_flag_bitsILi8EEENST_INS5_IJNSA_ILi8EEESH_EEENS5_IJSH_SC_EEEEEEEvNS4_8identityENS4_23SM90_TMA_LOAD_MULTICASTES1A_vS1B_EENS_8epilogue10collective6detail29Sm90TmaWarpSpecializedAdapterINS1F_15DefaultEpilogueISJ_SK_SK_NS1E_6thread17LinearCombinationISJ_Li1EffLNS1J_9ScaleType4KindE0ELNS_15FloatRoundStyleE2ESJ_EENS1_15EpilogueDefaultEEEEEvvEEEEvNT_6ParamsE,@function
        .size           _ZN7cutlass13device_kernelINS_4gemm6kernel13GemmUniversalIN4cute5tupleIJiiiiEEENS1_10collective13CollectiveMmaINS1_37MainloopSm90TmaGmmaWarpSpecializedFP8ILi5ENS5_IJNS4_1CILi2EEENSA_ILi1EEESC_EEENS1_35KernelTmaWarpSpecializedCooperativeEEENS5_IJNSA_ILi192EEENSA_ILi128EEESH_EEENS_12float_e4m3_tENS5_IJlSC_lEEESJ_SK_NS4_8TiledMMAINS4_8MMA_AtomIJNS4_4SM904GMMA31MMA_64x128x32_F32E4M3E4M3_SS_TNILNSO_7ScaleInE1ELSQ_1EEEEEENS4_6LayoutISD_NS5_IJSC_NSA_ILi0EEESU_EEEEENS5_IJNS4_10UnderscoreESX_SX_EEEEENS4_13SM90_TMA_LOADENS4_14ComposedLayoutINS4_7SwizzleILi3ELi4ELi3EEENS4_18smem_ptr_flag_bitsILi8EEENST_INS5_IJNSA_ILi8EEESH_EEENS5_IJSH_SC_EEEEEEEvNS4_8identityENS4_23SM90_TMA_LOAD_MULTICASTES1A_vS1B_EENS_8epilogue10collective6detail29Sm90TmaWarpSpecializedAdapterINS1F_15DefaultEpilogueISJ_SK_SK_NS1E_6thread17LinearCombinationISJ_Li1EffLNS1J_9ScaleType4KindE0ELNS_15FloatRoundStyleE2ESJ_EENS1_15EpilogueDefaultEEEEEvvEEEEvNT_6ParamsE,(.L_x_336 - _ZN7cutlass13device_kernelINS_4gemm6kernel13GemmUniversalIN4cute5tupleIJiiiiEEENS1_10collective13CollectiveMmaINS1_37MainloopSm90TmaGmmaWarpSpecializedFP8ILi5ENS5_IJNS4_1CILi2EEENSA_ILi1EEESC_EEENS1_35KernelTmaWarpSpecializedCooperativeEEENS5_IJNSA_ILi192EEENSA_ILi128EEESH_EEENS_12float_e4m3_tENS5_IJlSC_lEEESJ_SK_NS4_8TiledMMAINS4_8MMA_AtomIJNS4_4SM904GMMA31MMA_64x128x32_F32E4M3E4M3_SS_TNILNSO_7ScaleInE1ELSQ_1EEEEEENS4_6LayoutISD_NS5_IJSC_NSA_ILi0EEESU_EEEEENS5_IJNS4_10UnderscoreESX_SX_EEEEENS4_13SM90_TMA_LOADENS4_14ComposedLayoutINS4_7SwizzleILi3ELi4ELi3EEENS4_18smem_ptr_flag_bitsILi8EEENST_INS5_IJNSA_ILi8EEESH_EEENS5_IJSH_SC_EEEEEEEvNS4_8identityENS4_23SM90_TMA_LOAD_MULTICASTES1A_vS1B_EENS_8epilogue10collective6detail29Sm90TmaWarpSpecializedAdapterINS1F_15DefaultEpilogueISJ_SK_SK_NS1E_6thread17LinearCombinationISJ_Li1EffLNS1J_9ScaleType4KindE0ELNS_15FloatRoundStyleE2ESJ_EENS1_15EpilogueDefaultEEEEEvvEEEEvNT_6ParamsE)
        .other          _ZN7cutlass13device_kernelINS_4gemm6kernel13GemmUniversalIN4cute5tupleIJiiiiEEENS1_10collective13CollectiveMmaINS1_37MainloopSm90TmaGmmaWarpSpecializedFP8ILi5ENS5_IJNS4_1CILi2EEENSA_ILi1EEESC_EEENS1_35KernelTmaWarpSpecializedCooperativeEEENS5_IJNSA_ILi192EEENSA_ILi128EEESH_EEENS_12float_e4m3_tENS5_IJlSC_lEEESJ_SK_NS4_8TiledMMAINS4_8MMA_AtomIJNS4_4SM904GMMA31MMA_64x128x32_F32E4M3E4M3_SS_TNILNSO_7ScaleInE1ELSQ_1EEEEEENS4_6LayoutISD_NS5_IJSC_NSA_ILi0EEESU_EEEEENS5_IJNS4_10UnderscoreESX_SX_EEEEENS4_13SM90_TMA_LOADENS4_14ComposedLayoutINS4_7SwizzleILi3ELi4ELi3EEENS4_18smem_ptr_flag_bitsILi8EEENST_INS5_IJNSA_ILi8EEESH_EEENS5_IJSH_SC_EEEEEEEvNS4_8identityENS4_23SM90_TMA_LOAD_MULTICASTES1A_vS1B_EENS_8epilogue10collective6detail29Sm90TmaWarpSpecializedAdapterINS1F_15DefaultEpilogueISJ_SK_SK_NS1E_6thread17LinearCombinationISJ_Li1EffLNS1J_9ScaleType4KindE0ELNS_15FloatRoundStyleE2ESJ_EENS1_15EpilogueDefaultEEEEEvvEEEEvNT_6ParamsE,@"STO_CUDA_ENTRY STV_DEFAULT"
_ZN7cutlass13device_kernelINS_4gemm6kernel13GemmUniversalIN4cute5tupleIJiiiiEEENS1_10collective13CollectiveMmaINS1_37MainloopSm90TmaGmmaWarpSpecializedFP8ILi5ENS5_IJNS4_1CILi2EEENSA_ILi1EEESC_EEENS1_35KernelTmaWarpSpecializedCooperativeEEENS5_IJNSA_ILi192EEENSA_ILi128EEESH_EEENS_12float_e4m3_tENS5_IJlSC_lEEESJ_SK_NS4_8TiledMMAINS4_8MMA_AtomIJNS4_4SM904GMMA31MMA_64x128x32_F32E4M3E4M3_SS_TNILNSO_7ScaleInE1ELSQ_1EEEEEENS4_6LayoutISD_NS5_IJSC_NSA_ILi0EEESU_EEEEENS5_IJNS4_10UnderscoreESX_SX_EEEEENS4_13SM90_TMA_LOADENS4_14ComposedLayoutINS4_7SwizzleILi3ELi4ELi3EEENS4_18smem_ptr_flag_bitsILi8EEENST_INS5_IJNSA_ILi8EEESH_EEENS5_IJSH_SC_EEEEEEEvNS4_8identityENS4_23SM90_TMA_LOAD_MULTICASTES1A_vS1B_EENS_8epilogue10collective6detail29Sm90TmaWarpSpecializedAdapterINS1F_15DefaultEpilogueISJ_SK_SK_NS1E_6thread17LinearCombinationISJ_Li1EffLNS1J_9ScaleType4KindE0ELNS_15FloatRoundStyleE2ESJ_EENS1_15EpilogueDefaultEEEEEvvEEEEvNT_6ParamsE:
[----:B------:R-:W0:Y:S02]  /*0000*/  LDC R1, c[0x0][0x28] ;  /* 0x00000a00ff017b82 */ /* 0x000e240000000800 */
[----:B0-----:R-:W-:Y:S01]  /*0010*/  VIADD R1, R1, 0xffffff08 ;  /* 0xffffff0801017836 */ /* 0x001fe20000000000 */
[----:B------:R-:W0:Y:S01]  /*0020*/  S2R R4, SR_TID.X ;  /* 0x0000000000047919 */ /* 0x000e220000002100 */
[----:B------:R-:W-:Y:S01]  /*0030*/  ELECT P0, URZ, PT ;  /* 0x00000000003f782f */ /* 0x000fe20003800000 */
[----:B------:R-:W-:Y:S01]  /*0040*/  BSSY B0, `(.L_x_0) ;  /* 0x0000015000007945 */ /* 0x000fe20003800000 */
[--C-:B0-----:R-:W-:Y:S02]  /*0050*/  SHF.R.U32.HI R0, RZ, 0x5, R4.reuse ;  /* 0x00000005ff007819 */ /* 0x101fe40000011604 */
[----:B------:R-:W-:-:S03]  /*0060*/  SHF.R.U32.HI R2, RZ, 0x7, R4 ;  /* 0x00000007ff027819 */ /* 0x000fc60000011604 */
[----:B------:R-:W0:Y:S04]  /*0070*/  SHFL.IDX PT, R3, R0, RZ, 0x1f ;  /* 0x00001fff00037589 */ /* 0x000e2800000e0000 */
[----:B------:R-:W1:Y:S01]  /*0080*/  SHFL.IDX PT, R2, R2, RZ, 0x1f ;  /* 0x00001fff02027589 */ /* 0x000e6200000e0000 */
[----:B0-----:R-:W-:Y:S02]  /*0090*/  R2UR UR4, R3 ;  /* 0x00000000030472ca */ /* 0x001fe400000e0000 */
[----:B-1----:R-:W-:-:S11]  /*00a0*/  R2UR UR6, R2 ;  /* 0x00000000020672ca */ /* 0x002fd600000e0000 */
[----:B------:R-:W-:Y:S02]  /*00b0*/  USHF.R.S32.HI UR5, URZ, 0x1f, UR4 ;  /* 0x0000001f3f057899 */ /* 0x000fe40008011404 */
[----:B------:R-:W-:Y:S02]  /*00c0*/  ISETP.NE.OR P0, PT, RZ, UR4, !P0 ;  /* 0x00000004ff007c0c */ /* 0x000fe4000c705670 */
[----:B------:R-:W-:-:S04]  /*00d0*/  ULEA.HI UR5, UR5, UR4, URZ, 0x2 ;  /* 0x0000000405057291 */ /* 0x000fc8000f8f103f */
[----:B------:R-:W-:-:S04]  /*00e0*/  ULOP3.LUT UR5, UR5, 0xfffffffc, URZ, 0xc0, !UPT ;  /* 0xfffffffc05057892 */ /* 0x000fc8000f8ec03f */
[----:B------:R-:W-:-:S03]  /*00f0*/  UIADD3 UR8, UR4, -UR5, URZ ;  /* 0x8000000504087290 */ /* 0x000fc6000fffe03f */
[----:B------:R-:W-:Y:S09]  /*0100*/  @P0 BRA `(.L_x_1) ;  /* 0x0000000000200947 */ /* 0x000ff20003800000 */
[----:B------:R-:W-:Y:S02]  /*0110*/  ULDC.64 UR4, c[0x0][0x198] ;  /* 0x0000660000047ab9 */ /* 0x000fe40000000a00 */
[----:B------:R-:W-:Y:S02]  /*0120*/  UIADD3 UR10, UP0, UR4, 0xf0, URZ ;  /* 0x000000f0040a7890 */ /* 0x000fe4000ff1e03f */
[----:B------:R-:W-:Y:S02]  /*0130*/  UIADD3 UR4, UP1, UR4, 0x1f0, URZ ;  /* 0x000001f004047890 */ /* 0x000fe4000ff3e03f */
[----:B------:R-:W-:Y:S02]  /*0140*/  UIADD3.X UR11, URZ, UR5, URZ, UP0, !UPT ;  /* 0x000000053f0b7290 */ /* 0x000fe400087fe43f */
[----:B------:R-:W-:-:S07]  /*0150*/  UIADD3.X UR5, URZ, UR5, URZ, UP1, !UPT ;  /* 0x000000053f057290 */ /* 0x000fce0008ffe43f */
[----:B------:R0:W-:Y:S02]  /*0160*/  UTMACCTL.PF [UR10] ;  /* 0x000000000a0079b9 */ /* 0x0001e40008040000 */
[----:B------:R0:W-:Y:S02]  /*0170*/  UTMACCTL.PF [UR4] ;  /* 0x00000000040079b9 */ /* 0x0001e40008040000 */
[----:B0-----:R-:W-:Y:S01]  /*0180*/  NOP ;  /* 0x0000000000007918 */ /* 0x001fe20000000000 */
.L_x_1:
[----:B------:R-:W-:Y:S05]  /*0190*/  BSYNC B0 ;  /* 0x0000000000007941 */ /* 0x000fea0003800000 */
.L_x_0:
[----:B------:R-:W0:Y:S01]  /*01a0*/  SHFL.IDX PT, R3, R0, RZ, 0x1f ;  /* 0x00001fff00037589 */ /* 0x000e2200000e0000 */
[----:B------:R-:W-:Y:S01]  /*01b0*/  UISETP.NE.AND UP0, UPT, UR8, 0x3, UPT ;  /* 0x000000030800788c */ /* 0x000fe2000bf05270 */
[----:B------:R-:W-:Y:S01]  /*01c0*/  ISETP.NE.AND P1, PT, RZ, UR6, PT ;  /* 0x00000006ff007c0c */ /* 0x000fe2000bf25270 */
[----:B------:R-:W-:Y:S02]  /*01d0*/  UIADD3 UR10, UR6, -0x1, URZ ;  /* 0xffffffff060a7890 */ /* 0x000fe4000fffe03f */
[----:B------:R-:W-:Y:S02]  /*01e0*/  UISETP.EQ.OR UP0, UPT, UR8, URZ, !UP0 ;  /* 0x0000003f0800728c */ /* 0x000fe4000c702670 */
[----:B------:R-:W-:Y:S02]  /*01f0*/  UISETP.GE.U32.AND UP1, UPT, UR10, 0x2, UPT ;  /* 0x000000020a00788c */ /* 0x000fe4000bf26070 */
[----:B------:R-:W-:-:S04]  /*0200*/  UISETP.EQ.AND UP0, UPT, UR6, URZ, UP0 ;  /* 0x0000003f0600728c */ /* 0x000fc80008702270 */
[----:B------:R-:W-:-:S04]  /*0210*/  USEL UR13, URZ, 0x1, !UP0 ;  /* 0x000000013f0d7887 */ /* 0x000fc8000c000000 */
[----:B------:R-:W-:Y:S01]  /*0220*/  USEL UR13, UR13, 0x2, UP1 ;  /* 0x000000020d0d7887 */ /* 0x000fe20008800000 */
[----:B0-----:R-:W-:-:S13]  /*0230*/  ISETP.NE.AND P0, PT, R3, RZ, PT ;  /* 0x000000ff0300720c */ /* 0x001fda0003f05270 */
[----:B------:R-:W-:Y:S05]  /*0240*/  @P0 BRA `(.L_x_2) ;  /* 0x0000000000600947 */ /* 0x000fea0003800000 */
[----:B------:R-:W0:Y:S01]  /*0250*/  S2UR UR9, SR_CgaCtaId ;  /* 0x00000000000979c3 */ /* 0x000e220000008800 */
[----:B------:R-:W-:Y:S01]  /*0260*/  UMOV UR4, 0x400 ;  /* 0x0000040000047882 */ /* 0x000fe20000000000 */
[----:B------:R-:W-:Y:S01]  /*0270*/  UMOV UR5, 0x1 ;  /* 0x0000000100057882 */ /* 0x000fe20000000000 */
[----:B------:R-:W-:Y:S01]  /*0280*/  UMOV UR6, 0x4 ;  /* 0x0000000400067882 */ /* 0x000fe20000000000 */
[----:B------:R-:W-:Y:S01]  /*0290*/  ELECT P0, URZ, PT ;  /* 0x00000000003f782f */ /* 0x000fe20003800000 */
[----:B------:R-:W-:-:S04]  /*02a0*/  UIADD3 UR6, -UR6, 0x100000, URZ ;  /* 0x0010000006067890 */ /* 0x000fc8000fffe13f */
[----:B------:R-:W-:Y:S02]  /*02b0*/  USHF.L.U32 UR7, UR6, 0xb, URZ ;  /* 0x0000000b06077899 */ /* 0x000fe4000800063f */
[----:B------:R-:W-:Y:S02]  /*02c0*/  USHF.L.U32 UR6, UR6, 0x1, URZ ;  /* 0x0000000106067899 */ /* 0x000fe4000800063f */
[----:B0-----:R-:W-:Y:S02]  /*02d0*/  ULEA UR9, UR9, UR4, 0x18 ;  /* 0x0000000409097291 */ /* 0x001fe4000f8ec03f */
[----:B------:R-:W-:-:S04]  /*02e0*/  UIADD3 UR4, -UR5, 0x100000, URZ ;  /* 0x0010000005047890 */ /* 0x000fc8000fffe13f */
[----:B------:R-:W-:Y:S02]  /*02f0*/  USHF.L.U32 UR5, UR4, 0xb, URZ ;  /* 0x0000000b04057899 */ /* 0x000fe4000800063f */
[----:B------:R-:W-:Y:S01]  /*0300*/  USHF.L.U32 UR4, UR4, 0x1, URZ ;  /* 0x0000000104047899 */ /* 0x000fe2000800063f */
[----:B------:R-:W0:Y:S11]  /*0310*/  FENCE.VIEW.ASYNC.S ;  /* 0x00000000000073c6 */ /* 0x000e360000000000 */
[----:B0-----:R0:W1:Y:S01]  /*0320*/  SYNCS.EXCH.64 URZ, [UR9], UR4 ;  /* 0x00000004093f75b2 */ /* 0x0010620008000100 */
[----:B------:R0:W2:Y:S01]  /*0330*/  SYNCS.EXCH.64 URZ, [UR9+0x28], UR6 ;  /* 0x00002806093f75b2 */ /* 0x0000a20008000100 */
[----:B------:R0:W3:Y:S01]  /*0340*/  SYNCS.EXCH.64 URZ, [UR9+0x8], UR4 ;  /* 0x00000804093f75b2 */ /* 0x0000e20008000100 */
[----:B------:R0:W4:Y:S01]  /*0350*/  SYNCS.EXCH.64 URZ, [UR9+0x30], UR6 ;  /* 0x00003006093f75b2 */ /* 0x0001220008000100 */
[----:B------:R0:W0:Y:S01]  /*0360*/  SYNCS.EXCH.64 URZ, [UR9+0x10], UR4 ;  /* 0x00001004093f75b2 */ /* 0x0000220008000100 */
[----:B------:R0:W0:Y:S01]  /*0370*/  SYNCS.EXCH.64 URZ, [UR9+0x38], UR6 ;  /* 0x00003806093f75b2 */ /* 0x0000220008000100 */
[----:B------:R0:W0:Y:S01]  /*0380*/  SYNCS.EXCH.64 URZ, [UR9+0x18], UR4 ;  /* 0x00001804093f75b2 */ /* 0x0000220008000100 */
[----:B------:R0:W0:Y:S01]  /*0390*/  SYNCS.EXCH.64 URZ, [UR9+0x40], UR6 ;  /* 0x00004006093f75b2 */ /* 0x0000220008000100 */
[----:B------:R0:W0:Y:S01]  /*03a0*/  SYNCS.EXCH.64 URZ, [UR9+0x20], UR4 ;  /* 0x00002004093f75b2 */ /* 0x0000220008000100 */
[----:B------:R0:W0:Y:S01]  /*03b0*/  SYNCS.EXCH.64 URZ, [UR9+0x48], UR6 ;  /* 0x00004806093f75b2 */ /* 0x0000220008000100 */
[----:B------:R-:W-:Y:S01]  /*03c0*/  NOP ;  /* 0x0000000000007918 */ /* 0x000fe20000000000 */
.L_x_2:
[----:B------:R-:W-:Y:S01]  /*03d0*/  SHF.R.S32.HI R2, RZ, 0x1f, R4 ;  /* 0x0000001fff027819 */ /* 0x000fe20000011404 */
[----:B------:R-:W5:Y:S01]  /*03e0*/  SHFL.IDX PT, R0, R0, RZ, 0x1f ;  /* 0x00001fff00007589 */ /* 0x000f6200000e0000 */
[----:B0-----:R-:W0:Y:S01]  /*03f0*/  S2UR UR9, SR_CTAID.X ;  /* 0x00000000000979c3 */ /* 0x001e220000002500 */
[----:B------:R-:W-:Y:S02]  /*0400*/  ELECT P0, URZ, PT ;  /* 0x00000000003f782f */ /* 0x000fe40003800000 */
[----:B------:R-:W-:Y:S01]  /*0410*/  LEA.HI R2, R2, R4, RZ, 0x7 ;  /* 0x0000000402027211 */ /* 0x000fe200078f38ff */
[----:B------:R-:W-:Y:S01]  /*0420*/  ULDC UR4, c[0x0][0x150] ;  /* 0x0000540000047ab9 */ /* 0x000fe20000000800 */
[----:B------:R-:W-:Y:S01]  /*0430*/  SHF.R.S32.HI R6, RZ, 0x1f, R3 ;  /* 0x0000001fff067819 */ /* 0x000fe20000011403 */
[----:B------:R-:W-:Y:S01]  /*0440*/  NOP ;  /* 0x0000000000007918 */ /* 0x000fe20000000000 */
[----:B------:R-:W-:Y:S01]  /*0450*/  LOP3.LUT R2, R2, 0xffffff80, RZ, 0xc0, !PT ;  /* 0xffffff8002027812 */ /* 0x000fe200078ec0ff */
[----:B------:R-:W-:Y:S01]  /*0460*/  NOP ;  /* 0x0000000000007918 */ /* 0x000fe20000000000 */
[----:B------:R-:W-:Y:S01]  /*0470*/  LEA.HI R6, R6, R3, RZ, 0x2 ;  /* 0x0000000306067211 */ /* 0x000fe200078f10ff */
[----:B------:R-:W1:Y:S02]  /*0480*/  LDC R8, c[0x0][0x144] ;  /* 0x00005100ff087b82 */ /* 0x000e640000000800 */
[----:B------:R-:W-:Y:S01]  /*0490*/  IMAD.IADD R4, R4, 0x1, -R2 ;  /* 0x0000000104047824 */ /* 0x000fe200078e0a02 */
[----:B------:R-:W-:Y:S01]  /*04a0*/  LOP3.LUT R6, R6, 0x3ffffffc, RZ, 0xc0, !PT ;  /* 0x3ffffffc06067812 */ /* 0x000fe200078ec0ff */
[----:B------:R-:W2:Y:S03]  /*04b0*/  S2R R2, SR_CTAID.Y ;  /* 0x0000000000027919 */ /* 0x000ea60000002600 */
[----:B------:R-:W-:Y:S01]  /*04c0*/  SHF.R.S32.HI R5, RZ, 0x1f, R4 ;  /* 0x0000001fff057819 */ /* 0x000fe20000011404 */
[----:B------:R-:W-:Y:S01]  /*04d0*/  IMAD.IADD R6, R3, 0x1, -R6 ;  /* 0x0000000103067824 */ /* 0x000fe200078e0a06 */
[----:B------:R-:W3:Y:S02]  /*04e0*/  LDC R11, c[0x0][0x148] ;  /* 0x00005200ff0b7b82 */ /* 0x000ee40000000800 */
[----:B------:R-:W-:-:S02]  /*04f0*/  LEA.HI R5, R5, R4, RZ, 0x3 ;  /* 0x0000000405057211 */ /* 0x000fc400078f18ff */
[----:B-----5:R-:W-:Y:S02]  /*0500*/  ISETP.NE.OR P0, PT, R0, RZ, !P0 ;  /* 0x000000ff0000720c */ /* 0x020fe40004705670 */
[--C-:B------:R-:W-:Y:S02]  /*0510*/  SHF.R.S32.HI R0, RZ, 0x3, R5.reuse ;  /* 0x00000003ff007819 */ /* 0x100fe40000011405 */
[----:B------:R-:W-:Y:S02]  /*0520*/  SHF.R.S32.HI R5, RZ, 0x1f, R5 ;  /* 0x0000001fff057819 */ /* 0x000fe40000011405 */
[----:B0-----:R-:W-:Y:S02]  /*0530*/  I2FP.F32.U32 R7, UR9 ;  /* 0x0000000900077c45 */ /* 0x001fe40008201000 */
[----:B------:R-:W-:-:S03]  /*0540*/  LEA.HI R5, R5, R0, RZ, 0x2 ;  /* 0x0000000005057211 */ /* 0x000fc600078f10ff */
[----:B------:R-:W-:Y:S01]  /*0550*/  FMUL R7, R7, UR4 ;  /* 0x0000000407077c20 */ /* 0x000fe20008400000 */
[----:B------:R-:W-:Y:S01]  /*0560*/  LOP3.LUT R5, R5, 0xfffffffc, RZ, 0xc0, !PT ;  /* 0xfffffffc05057812 */ /* 0x000fe200078ec0ff */
[----:B------:R-:W-:Y:S01]  /*0570*/  VOTEU.ALL UP0, P0 ;  /* 0x00000000003f7886 */ /* 0x000fe20000000000 */
[----:B------:R-:W-:Y:S01]  /*0580*/  ULDC UR4, c[0x0][0x154] ;  /* 0x0000550000047ab9 */ /* 0x000fe20000000800 */
[----:B------:R-:W-:Y:S02]  /*0590*/  VOTEU.ALL UP1, P0 ;  /* 0x00000000003f7886 */ /* 0x000fe40000020000 */
[----:B------:R-:W0:Y:S01]  /*05a0*/  F2I.U32.TRUNC.NTZ R7, R7 ;  /* 0x0000000700077305 */ /* 0x000e22000020f000 */
[----:B------:R-:W-:Y:S01]  /*05b0*/  IMAD.IADD R5, R0, 0x1, -R5 ;  /* 0x0000000100057824 */ /* 0x000fe200078e0a05 */
[----:B------:R-:W5:Y:S01]  /*05c0*/  @!UP0 S2UR UR7, SR_CgaCtaId ;  /* 0x00000000000789c3 */ /* 0x000f620000008800 */
[----:B------:R-:W-:Y:S02]  /*05d0*/  @!UP0 UMOV UR6, 0x400 ;  /* 0x0000040000068882 */ /* 0x000fe40000000000 */
[----:B------:R-:W-:Y:S01]  /*05e0*/  IMAD R5, R6, 0x4, R5 ;  /* 0x0000000406057824 */ /* 0x000fe200078e0205 */
[----:B--2---:R-:W-:-:S04]  /*05f0*/  I2FP.F32.U32 R9, R2 ;  /* 0x0000000200097245 */ /* 0x004fc80000201000 */
[----:B------:R-:W-:Y:S01]  /*0600*/  LEA.HI R0, R5, R5, RZ, 0x1 ;  /* 0x0000000505007211 */ /* 0x000fe200078f08ff */
[----:B------:R-:W-:Y:S01]  /*0610*/  FMUL R9, R9, UR4 ;  /* 0x0000000409097c20 */ /* 0x000fe20008400000 */
[----:B------:R-:W-:Y:S02]  /*0620*/  UMOV UR4, 0x20 ;  /* 0x0000002000047882 */ /* 0x000fe40000000000 */
[----:B------:R-:W-:Y:S01]  /*0630*/  LOP3.LUT R6, R0, 0xfffffffe, RZ, 0xc0, !PT ;  /* 0xfffffffe00067812 */ /* 0x000fe200078ec0ff */
[----:B0-----:R-:W-:Y:S01]  /*0640*/  IMAD.MOV R13, RZ, RZ, -R7 ;  /* 0x000000ffff0d7224 */ /* 0x001fe200078e0a07 */
[----:B------:R-:W-:-:S04]  /*0650*/  @!UP0 UIADD3 UR4, -UR4, 0x100000, URZ ;  /* 0x0010000004048890 */ /* 0x000fc8000fffe13f */
[----:B------:R-:W-:Y:S02]  /*0660*/  @!UP0 USHF.L.U32 UR5, UR4, 0xb, URZ ;  /* 0x0000000b04058899 */ /* 0x000fe4000800063f */
[----:B------:R-:W-:Y:S01]  /*0670*/  @!UP0 USHF.L.U32 UR4, UR4, 0x1, URZ ;  /* 0x0000000104048899 */ /* 0x000fe2000800063f */
[----:B------:R-:W0:Y:S01]  /*0680*/  F2I.U32.TRUNC.NTZ R9, R9 ;  /* 0x0000000900097305 */ /* 0x000e22000020f000 */
[----:B-1----:R-:W-:Y:S02]  /*0690*/  IMAD R0, R8, R13, UR9 ;  /* 0x0000000908007e24 */ /* 0x002fe4000f8e020d */
[C---:B------:R-:W-:Y:S02]  /*06a0*/  IMAD.IADD R7, R5.reuse, 0x1, -R6 ;  /* 0x0000000105077824 */ /* 0x040fe400078e0a06 */
[----:B------:R-:W-:-:S03]  /*06b0*/  IMAD.SHL.U32 R6, R5, 0x4, RZ ;  /* 0x0000000405067824 */ /* 0x000fc600078e00ff */
[----:B------:R-:W-:Y:S01]  /*06c0*/  ISETP.NE.AND P2, PT, R7, R0, PT ;  /* 0x000000000700720c */ /* 0x000fe20003f45270 */
[----:B-----5:R-:W-:Y:S01]  /*06d0*/  @!UP0 ULEA UR6, UR7, UR6, 0x18 ;  /* 0x0000000607068291 */ /* 0x020fe2000f8ec03f */
[----:B------:R-:W-:Y:S01]  /*06e0*/  LOP3.LUT R10, R5, 0xc, R6, 0x78, !PT ;  /* 0x0000000c050a7812 */ /* 0x000fe200078e7806 */
[----:B------:R-:W1:Y:S01]  /*06f0*/  LDC R7, c[0x0][0x140] ;  /* 0x00005000ff077b82 */ /* 0x000e620000000800 */
[----:B------:R-:W-:Y:S01]  /*0700*/  VOTEU.ALL UP0, P0 ;  /* 0x00000000003f7886 */ /* 0x000fe20000000000 */
[----:B------:R-:W-:Y:S01]  /*0710*/  LOP3.LUT P0, RZ, R4, 0x7, RZ, 0xc0, !PT ;  /* 0x0000000704ff7812 */ /* 0x000fe2000780c0ff */
[----:B0-----:R-:W-:Y:S01]  /*0720*/  IMAD.MOV R12, RZ, RZ, -R9 ;  /* 0x000000ffff0c7224 */ /* 0x001fe200078e0a09 */
[----:B------:R0:W-:Y:S01]  /*0730*/  STL [R1+0x74], R10 ;  /* 0x0000740a01007387 */ /* 0x0001e20000100800 */
[----:B------:R-:W-:Y:S01]  /*0740*/  IMAD.MOV.U32 R4, RZ, RZ, 0x1 ;  /* 0x00000001ff047424 */ /* 0x000fe200078e00ff */
[----:B------:R-:W-:Y:S01]  /*0750*/  ISETP.LT.U32.AND P0, PT, R10, 0x2, !P0 ;  /* 0x000000020a00780c */ /* 0x000fe20004701070 */
[----:B---3--:R-:W-:-:S03]  /*0760*/  IMAD R6, R11, R12, R2 ;  /* 0x0000000c0b067224 */ /* 0x008fc600078e0202 */
[----:B------:R-:W-:Y:S01]  /*0770*/  @P2 LEA.HI R5, R10, R10, RZ, 0x1 ;  /* 0x0000000a0a052211 */ /* 0x000fe200078f08ff */
[----:B------:R-:W2:Y:S02]  /*0780*/  FENCE.VIEW.ASYNC.S ;  /* 0x00000000000073c6 */ /* 0x000ea40000000000 */
[----:B--2---:R0:W2:Y:S01]  /*0790*/  @!UP0 SYNCS.EXCH.64 URZ, [UR6+0x60], UR4 ;  /* 0x00006004063f85b2 */ /* 0x0040a20008000100 */
[----:B------:R-:W-:-:S04]  /*07a0*/  @P2 SHF.R.S32.HI R5, RZ, 0x1, R5 ;  /* 0x00000001ff052819 */ /* 0x000fc80000011405 */
[----:B------:R-:W-:Y:S02]  /*07b0*/  @P2 ISETP.NE.AND P3, PT, R5, R6, PT ;  /* 0x000000060500220c */ /* 0x000fe40003f65270 */
[----:B------:R-:W-:Y:S02]  /*07c0*/  SEL R5, RZ, 0x1, !P0 ;  /* 0x00000001ff057807 */ /* 0x000fe40004000000 */
[----:B------:R-:W-:Y:S02]  /*07d0*/  @P2 SEL R4, RZ, 0x1, P3 ;  /* 0x00000001ff042807 */ /* 0x000fe40001800000 */
[----:B-1----:R-:W-:Y:S02]  /*07e0*/  ISETP.EQ.U32.AND P5, PT, R7, 0x1, PT ;  /* 0x000000010700780c */ /* 0x002fe40003fa2070 */
[----:B------:R-:W-:Y:S01]  /*07f0*/  LOP3.LUT R4, R4, R5, RZ, 0xc0, !PT ;  /* 0x0000000504047212 */ /* 0x000fe200078ec0ff */
[----:B------:R0:W1:Y:S01]  /*0800*/  @!UP1 SYNCS.EXCH.64 URZ, [UR6+0x68], UR4 ;  /* 0x00006804063f95b2 */ /* 0x0000620008000100 */
[----:B------:R-:W-:-:S03]  /*0810*/  NOP ;  /* 0x0000000000007918 */ /* 0x000fc60000000000 */
[----:B------:R0:W-:Y:S06]  /*0820*/  STL [R1+0x70], R4 ;  /* 0x0000700401007387 */ /* 0x0001ec0000100800 */
[----:B--2---:R-:W-:Y:S05]  /*0830*/  @!P5 BRA `(.L_x_3) ;  /* 0x000000000008d947 */ /* 0x004fea0003800000 */
[----:B-1--4-:R-:W-:Y:S01]  /*0840*/  UCGABAR_ARV ;  /* 0x00000000000079c7 */ /* 0x012fe20008000000 */
[----:B------:R-:W-:Y:S05]  /*0850*/  BRA `(.L_x_4) ;  /* 0x0000000000047947 */ /* 0x000fea0003800000 */
.L_x_3:
[----:B-1--4-:R-:W-:Y:S01]  /*0860*/  NOP ;  /* 0x0000000000007918 */ /* 0x012fe20000000000 */
.L_x_4:
[----:B------:R-:W1:Y:S01]  /*0870*/  LDC R3, c[0x0][0x65c] ;  /* 0x00019700ff037b82 */ /* 0x000e620000000800 */
[----:B0-----:R-:W-:Y:S02]  /*0880*/  IMAD.U32 R4, RZ, RZ, UR9 ;  /* 0x00000009ff047e24 */ /* 0x001fe4000f8e00ff */
[----:B------:R-:W-:Y:S01]  /*0890*/  IMAD.MOV.U32 R5, RZ, RZ, RZ ;  /* 0x000000ffff057224 */ /* 0x000fe200078e00ff */
[----:B-1----:R-:W-:-:S13]  /*08a0*/  ISETP.NE.AND P4, PT, R3, 0x1, PT ;  /* 0x000000010300780c */ /* 0x002fda0003f85270 */
[----:B------:R-:W0:Y:S01]  /*08b0*/  @P4 LDC R7, c[0x0][0x10] ;  /* 0x00000400ff074b82 */ /* 0x000e220000000800 */
[----:B------:R-:W-:Y:S02]  /*08c0*/  @P4 IMAD.MOV.U32 R3, RZ, RZ, RZ ;  /* 0x000000ffff034224 */ /* 0x000fe400078e00ff */
[----:B------:R-:W-:-:S05]  /*08d0*/  @P4 IMAD.MOV.U32 R13, RZ, RZ, RZ ;  /* 0x000000ffff0d4224 */ /* 0x000fca00078e00ff */
[----:B------:R-:W1:Y:S01]  /*08e0*/  @!P4 LDC R9, c[0x0][0xc] ;  /* 0x00000300ff09cb82 */ /* 0x000e620000000800 */
[----:B0-----:R-:W-:-:S04]  /*08f0*/  @P4 IMAD.WIDE.U32 R6, R7, UR9, R2 ;  /* 0x0000000907064c25 */ /* 0x001fc8000f8e0002 */
[----:B------:R-:W-:Y:S02]  /*0900*/  @P4 IMAD.MOV.U32 R19, RZ, RZ, R6 ;  /* 0x000000ffff134224 */ /* 0x000fe400078e0006 */
[----:B------:R-:W-:Y:S02]  /*0910*/  @P4 IMAD.IADD R23, R7, 0x1, R13 ;  /* 0x0000000107174824 */ /* 0x000fe400078e020d */
[----:B-1----:R-:W-:-:S04]  /*0920*/  @!P4 IMAD.WIDE.U32 R4, R2, R9, R4 ;  /* 0x000000090204c225 */ /* 0x002fc800078e0004 */
[----:B------:R-:W-:Y:S02]  /*0930*/  @!P4 IMAD.MOV.U32 R19, RZ, RZ, R4 ;  /* 0x000000ffff13c224 */ /* 0x000fe400078e0004 */
[----:B------:R-:W-:-:S03]  /*0940*/  @!P4 IMAD.MOV.U32 R23, RZ, RZ, R5 ;  /* 0x000000ffff17c224 */ /* 0x000fc600078e0005 */
[----:B------:R0:W-:Y:S04]  /*0950*/  STL [R1+0x7c], R19 ;  /* 0x00007c1301007387 */ /* 0x0001e80000100800 */
[----:B------:R0:W-:Y:S01]  /*0960*/  STL [R1+0x78], R23 ;  /* 0x0000781701007387 */ /* 0x0001e20000100800 */
[----:B------:R-:W-:Y:S05]  /*0970*/  @!P5 BRA `(.L_x_5) ;  /* 0x00000000000cd947 */ /* 0x000fea0003800000 */
[----:B------:R-:W-:Y:S01]  /*0980*/  UCGABAR_WAIT ;  /* 0x0000000000007dc7 */ /* 0x000fe20008000000 */
[----:B------:R-:W-:Y:S01]  /*0990*/  CCTL.IVALL ;  /* 0x00000000ff00798f */ /* 0x000fe20002000000 */
[----:B------:R-:W-:Y:S05]  /*09a0*/  BRA `(.L_x_6) ;  /* 0x0000000000047947 */ /* 0x000fea0003800000 */
.L_x_5:
[----:B------:R-:W-:Y:S06]  /*09b0*/  BAR.SYNC.DEFER_BLOCKING 0x0 ;  /* 0x0000000000007b1d */ /* 0x000fec0000010000 */
.L_x_6:
[----:B------:R-:W-:Y:S05]  /*09c0*/  @!P1 BRA `(.L_x_7) ;  /* 0x000000e4009c9947 */ /* 0x000fea0003800000 */
[----:B------:R-:W-:-:S06]  /*09d0*/  UISETP.GT.U32.AND UP0, UPT, UR10, 0x1, UPT ;  /* 0x000000010a00788c */ /* 0x000fcc000bf04070 */
[----:B------:R-:W-:-:S13]  /*09e0*/  PLOP3.LUT P0, PT, PT, PT, UP0, 0x80, 0x0 ;  /* 0x000000000000781c */ /* 0x000fda0003f0f008 */
[----:B------:R-:W-:Y:S05]  /*09f0*/  @P0 EXIT ;  /* 0x000000000000094d */ /* 0x000fea0003800000 */
[----:B------:R-:W-:Y:S01]  /*0a00*/  IMAD.MOV.U32 R6, RZ, RZ, -0x1 ;  /* 0xffffffffff067424 */ /* 0x000fe200078e00ff */
[----:B------:R-:W-:Y:S01]  /*0a10*/  ULDC.64 UR4, c[0x0][0x650] ;  /* 0x0001940000047ab9 */ /* 0x000fe20000000a00 */
[----:B------:R-:W-:Y:S01]  /*0a20*/  IMAD.MOV.U32 R5, RZ, RZ, -0x1 ;  /* 0xffffffffff057424 */ /* 0x000fe200078e00ff */
[----:B------:R-:W-:Y:S01]  /*0a30*/  ISETP.GE.U32.AND P0, PT, R19, UR4, PT ;  /* 0x0000000413007c0c */ /* 0x000fe2000bf06070 */
[----:B------:R-:W-:Y:S01]  /*0a40*/  UMOV UR12, 0xffffffff ;  /* 0xffffffff000c7882 */ /* 0x000fe20000000000 */
[----:B------:R1:W-:Y:S01]  /*0a50*/  STL [R1+0x80], R6 ;  /* 0x0000800601007387 */ /* 0x0003e20000100800 */
[----:B------:R-:W-:Y:S02]  /*0a60*/  PRMT R4, RZ, 0x7610, R4 ;  /* 0x00007610ff047816 */ /* 0x000fe40000000004 */
[----:B------:R-:W-:Y:S01]  /*0a70*/  ISETP.GE.U32.AND.EX P0, PT, R23, UR5, PT, P0 ;  /* 0x0000000517007c0c */ /* 0x000fe2000bf06100 */
[----:B------:R1:W-:-:S12]  /*0a80*/  STL [R1+0x84], R5 ;  /* 0x0000840501007387 */ /* 0x0003d80000100800 */
[----:B-1----:R-:W-:Y:S05]  /*0a90*/  @P0 BRA `(.L_x_8) ;  /* 0x0000000400380947 */ /* 0x002fea0003800000 */
[----:B------:R-:W1:Y:S01]  /*0aa0*/  LDC.64 R14, c[0x0][0x628] ;  /* 0x00018a00ff0e7b82 */ /* 0x000e620000000a00 */
[----:B------:R-:W-:Y:S02]  /*0ab0*/  IMAD.MOV.U32 R4, RZ, RZ, R19 ;  /* 0x000000ffff047224 */ /* 0x000fe400078e0013 */
[----:B------:R-:W-:-:S05]  /*0ac0*/  IMAD.MOV.U32 R5, RZ, RZ, R23 ;  /* 0x000000ffff057224 */ /* 0x000fca00078e0017 */
[----:B------:R-:W2:Y:S08]  /*0ad0*/  LDC R10, c[0x0][0x630] ;  /* 0x00018c00ff0a7b82 */ /* 0x000eb00000000800 */
[----:B------:R-:W3:Y:S01]  /*0ae0*/  LDC.64 R16, c[0x0][0x620] ;  /* 0x00018800ff107b82 */ /* 0x000ee20000000a00 */
[----:B-1----:R-:W-:-:S04]  /*0af0*/  ISETP.NE.U32.AND P0, PT, R14, RZ, PT ;  /* 0x000000ff0e00720c */ /* 0x002fc80003f05070 */
[----:B------:R-:W-:-:S13]  /*0b00*/  ISETP.NE.AND.EX P0, PT, R15, RZ, PT, P0 ;  /* 0x000000ff0f00720c */ /* 0x000fda0003f05300 */
[----:B--23--:R-:W-:Y:S05]  /*0b10*/  @!P0 BRA `(.L_x_9) ;  /* 0x0000000000288947 */ /* 0x00cfea0003800000 */
[----:B------:R-:W1:Y:S02]  /*0b20*/  LDC R9, c[0x0][0x634] ;  /* 0x00018d00ff097b82 */ /* 0x000e640000000800 */
[----:B-1----:R-:W-:-:S05]  /*0b30*/  IADD3 R9, P0, R19, R9, RZ ;  /* 0x0000000913097210 */ /* 0x002fca0007f1e0ff */
[----:B------:R-:W-:-:S04]  /*0b40*/  IMAD.X R13, RZ, RZ, R23, P0 ;  /* 0x000000ffff0d7224 */ /* 0x000fc800000e0617 */
[----:B------:R-:W-:-:S04]  /*0b50*/  IMAD.WIDE.U32 R4, R13, R14, RZ ;  /* 0x0000000e0d047225 */ /* 0x000fc800078e00ff */
[----:B------:R-:W-:-:S04]  /*0b60*/  IMAD.WIDE.U32 R6, P0, R9, R15, R4 ;  /* 0x0000000f09067225 */ /* 0x000fc80007800004 */
[----:B------:R-:W-:-:S04]  /*0b70*/  IMAD.WIDE.U32 R4, R9, R14, RZ ;  /* 0x0000000e09047225 */ /* 0x000fc800078e00ff */
[----:B------:R-:W-:Y:S01]  /*0b80*/  IMAD.X R9, RZ, RZ, RZ, P0 ;  /* 0x000000ffff097224 */ /* 0x000fe200000e06ff */
[----:B------:R-:W-:Y:S01]  /*0b90*/  IADD3 RZ, P0, R5, R6, RZ ;  /* 0x0000000605ff7210 */ /* 0x000fe20007f1e0ff */
[----:B------:R-:W-:-:S04]  /*0ba0*/  IMAD.MOV.U32 R8, RZ, RZ, R7 ;  /* 0x000000ffff087224 */ /* 0x000fc800078e0007 */
[----:B------:R-:W-:-:S08]  /*0bb0*/  IMAD.WIDE.U32.X R4, R13, R15, R8, P0 ;  /* 0x0000000f0d047225 */ /* 0x000fd000000e0408 */
.L_x_9:
[----:B------:R-:W1:Y:S01]  /*0bc0*/  LDC.64 R20, c[0x0][0x640] ;  /* 0x00019000ff147b82 */ /* 0x000e620000000a00 */
[-C--:B------:R-:W-:Y:S01]  /*0bd0*/  SHF.R.U64 R22, R4, R10.reuse, R5 ;  /* 0x0000000a04167219 */ /* 0x080fe20000001205 */
[----:B------:R-:W-:Y:S01]  /*0be0*/  IMAD.MOV.U32 R4, RZ, RZ, R19 ;  /* 0x000000ffff047224 */ /* 0x000fe200078e0013 */
[----:B------:R-:W-:Y:S01]  /*0bf0*/  SHF.R.U32.HI R3, RZ, R10, R5 ;  /* 0x0000000aff037219 */ /* 0x000fe20000011605 */
[----:B------:R-:W-:Y:S01]  /*0c00*/  IMAD.MOV.U32 R5, RZ, RZ, R23 ;  /* 0x000000ffff057224 */ /* 0x000fe200078e0017 */
[----:B------:R-:W-:Y:S01]  /*0c10*/  IADD3 R7, P0, RZ, -R22, RZ ;  /* 0x80000016ff077210 */ /* 0x000fe20007f1e0ff */
[----:B0-----:R-:W-:Y:S02]  /*0c20*/  IMAD R23, R11, R12, R2 ;  /* 0x0000000c0b177224 */ /* 0x001fe400078e0202 */
[----:B------:R-:W0:Y:S01]  /*0c30*/  LDC R8, c[0x0][0x618] ;  /* 0x00018600ff087b82 */ /* 0x000e220000000800 */
[----:B------:R-:W-:Y:S02]  /*0c40*/  IMAD.MOV.U32 R11, RZ, RZ, 0x1 ;  /* 0x00000001ff0b7424 */ /* 0x000fe400078e00ff */
[----:B------:R-:W-:-:S02]  /*0c50*/  IMAD.X R3, RZ, RZ, ~R3, P0 ;  /* 0x000000ffff037224 */ /* 0x000fc400000e0e03 */
[----:B------:R-:W-:-:S03]  /*0c60*/  IMAD.WIDE.U32 R4, R7, R16, R4 ;  /* 0x0000001007047225 */ /* 0x000fc600078e0004 */
[----:B------:R-:W2:Y:S01]  /*0c70*/  LDC R14, c[0x0][0x608] ;  /* 0x00018200ff0e7b82 */ /* 0x000ea20000000800 */
[----:B------:R-:W-:-:S04]  /*0c80*/  IMAD R6, R3, R16, RZ ;  /* 0x0000001003067224 */ /* 0x000fc800078e02ff */
[----:B------:R-:W-:-:S03]  /*0c90*/  IMAD R3, R7, R17, R6 ;  /* 0x0000001107037224 */ /* 0x000fc600078e0206 */
[----:B------:R-:W3:Y:S01]  /*0ca0*/  LDC R18, c[0x0][0x658] ;  /* 0x00019600ff127b82 */ /* 0x000ee20000000800 */
[----:B------:R-:W-:Y:S01]  /*0cb0*/  IMAD.IADD R3, R5, 0x1, R3 ;  /* 0x0000000105037824 */ /* 0x000fe200078e0203 */
[----:B-1----:R-:W-:Y:S01]  /*0cc0*/  ISETP.NE.U32.AND P0, PT, R20, RZ, PT ;  /* 0x000000ff1400720c */ /* 0x002fe20003f05070 */
[----:B------:R-:W-:-:S03]  /*0cd0*/  IMAD.MOV.U32 R5, RZ, RZ, -0x1 ;  /* 0xffffffffff057424 */ /* 0x000fc600078e00ff */
[----:B------:R-:W-:Y:S02]  /*0ce0*/  ISETP.NE.AND.EX P0, PT, R21, RZ, PT, P0 ;  /* 0x000000ff1500720c */ /* 0x000fe40003f05300 */
[----:B------:R-:W1:Y:S01]  /*0cf0*/  LDC R13, c[0x0][0x600] ;  /* 0x00018000ff0d7b82 */ /* 0x000e620000000800 */
[-CC-:B0-----:R-:W-:Y:S02]  /*0d00*/  SHF.R.U64 R10, R4, R8.reuse, R3.reuse ;  /* 0x00000008040a7219 */ /* 0x181fe40000001203 */
[----:B------:R-:W-:-:S05]  /*0d10*/  SHF.R.U32.HI R3, RZ, R8, R3 ;  /* 0x00000008ff037219 */ /* 0x000fca0000011603 */
[----:B------:R-:W0:Y:S01]  /*0d20*/  LDC R15, c[0x0][0x648] ;  /* 0x00019200ff0f7b82 */ /* 0x000e220000000800 */
[-CC-:B--2---:R-:W-:Y:S02]  /*0d30*/  SHF.R.U64 R19, R10, R14.reuse, R3.reuse ;  /* 0x0000000e0a137219 */ /* 0x184fe40000001203 */
[----:B------:R-:W-:-:S05]  /*0d40*/  SHF.R.U32.HI R3, RZ, R14, R3 ;  /* 0x0000000eff037219 */ /* 0x000fca0000011603 */
[----:B------:R-:W2:Y:S01]  /*0d50*/  LDC R17, c[0x0][0x638] ;  /* 0x00018e00ff117b82 */ /* 0x000ea20000000800 */
[-C--:B---3--:R-:W-:Y:S02]  /*0d60*/  SHF.L.U32 R2, R5, R18.reuse, RZ ;  /* 0x0000001205027219 */ /* 0x088fe400000006ff */
[--C-:B------:R-:W-:Y:S02]  /*0d70*/  SHF.R.U64 R12, R19, R18, R3.reuse ;  /* 0x00000012130c7219 */ /* 0x100fe40000001203 */
[----:B------:R-:W-:Y:S02]  /*0d80*/  LOP3.LUT R8, RZ, R2, RZ, 0x33, !PT ;  /* 0x00000002ff087212 */ /* 0x000fe400078e33ff */
[----:B------:R-:W-:Y:S01]  /*0d90*/  SHF.R.U32.HI R3, RZ, R18, R3 ;  /* 0x00000012ff037219 */ /* 0x000fe20000011603 */
[----:B------:R-:W3:Y:S01]  /*0da0*/  LDC R16, c[0x0][0x610] ;  /* 0x00018400ff107b82 */ /* 0x000ee20000000800 */
[----:B------:R-:W-:Y:S01]  /*0db0*/  IMAD.MOV.U32 R2, RZ, RZ, R12 ;  /* 0x000000ffff027224 */ /* 0x000fe200078e000c */
[----:B------:R-:W-:Y:S06]  /*0dc0*/  @!P0 BRA `(.L_x_10) ;  /* 0x0000000000288947 */ /* 0x000fec0003800000 */
[----:B------:R-:W4:Y:S02]  /*0dd0*/  LDC R7, c[0x0][0x64c] ;  /* 0x00019300ff077b82 */ /* 0x000f240000000800 */
[----:B----4-:R-:W-:-:S05]  /*0de0*/  IADD3 R7, P0, R12, R7, RZ ;  /* 0x000000070c077210 */ /* 0x010fca0007f1e0ff */
        /* <DEDUP_REMOVED lines=8> */
.L_x_10:
[----:B0-----:R-:W-:Y:S01]  /*0e70*/  SHF.R.U64 R4, R2, R15, R3 ;  /* 0x0000000f02047219 */ /* 0x001fe20000001203 */
[----:B-1----:R-:W-:Y:S01]  /*0e80*/  VIADD R5, R13, 0xffffffff ;  /* 0xffffffff0d057836 */ /* 0x002fe20000000000 */
[----:B------:R-:W-:Y:S02]  /*0e90*/  SHF.L.U32 R2, R11, R18, RZ ;  /* 0x000000120b027219 */ /* 0x000fe400000006ff */
[----:B------:R-:W-:Y:S01]  /*0ea0*/  LOP3.LUT R3, R19, R8, RZ, 0xc0, !PT ;  /* 0x0000000813037212 */ /* 0x000fe200078ec0ff */
[----:B------:R-:W-:Y:S01]  /*0eb0*/  IMAD.MOV R6, RZ, RZ, -R4 ;  /* 0x000000ffff067224 */ /* 0x000fe200078e0a04 */
[----:B------:R-:W-:Y:S02]  /*0ec0*/  SEL R0, R0, R23, !P4 ;  /* 0x0000001700007207 */ /* 0x000fe40006000000 */
[----:B------:R-:W-:Y:S01]  /*0ed0*/  LOP3.LUT R5, R10, R5, RZ, 0xc0, !PT ;  /* 0x000000050a057212 */ /* 0x000fe200078ec0ff */
[----:B------:R-:W-:Y:S01]  /*0ee0*/  IMAD R3, R2, R4, R3 ;  /* 0x0000000402037224 */ /* 0x000fe200078e0203 */
[----:B------:R-:W-:Y:S01]  /*0ef0*/  R2UR UR12, R22 ;  /* 0x00000000160c72ca */ /* 0x000fe200000e0000 */
[----:B--2---:R-:W-:-:S02]  /*0f00*/  IMAD R2, R6, R17, R12 ;  /* 0x0000001106027224 */ /* 0x004fc400078e020c */
[----:B---3--:R-:W-:Y:S02]  /*0f10*/  IMAD R0, R3, R16, R0 ;  /* 0x0000001003007224 */ /* 0x008fe400078e0200 */
[----:B------:R-:W-:Y:S02]  /*0f20*/  IMAD R3, R2, R13, R5 ;  /* 0x0000000d02037224 */ /* 0x000fe400078e0205 */
[----:B------:R-:W-:-:S03]  /*0f30*/  IMAD.MOV.U32 R4, RZ, RZ, 0x1 ;  /* 0x00000001ff047424 */ /* 0x000fc600078e00ff */
[----:B------:R-:W-:Y:S02]  /*0f40*/  SEL R2, R3, R0, !P4 ;  /* 0x0000000003027207 */ /* 0x000fe40006000000 */
[----:B------:R-:W-:-:S03]  /*0f50*/  SEL R0, R0, R3, !P4 ;  /* 0x0000000300007207 */ /* 0x000fc60006000000 */
[----:B------:R1:W-:Y:S04]  /*0f60*/  STL [R1+0x84], R2 ;  /* 0x0000840201007387 */ /* 0x0003e80000100800 */
[----:B------:R1:W-:Y:S02]  /*0f70*/  STL [R1+0x80], R0 ;  /* 0x0000800001007387 */ /* 0x0003e40000100800 */
.L_x_8:
[----:B------:R-:W-:-:S08]  /*0f80*/  NOP ;  /* 0x0000000000007918 */ /* 0x000fd00000000000 */
[----:B------:R-:W2:Y:S02]  /*0f90*/  USETMAXREG.TRY_ALLOC.CTAPOOL UP0, 0xe8 ;  /* 0x000000e8000079c8 */ /* 0x000ea40008000600 */
[----:B--2---:R-:W-:-:S13]  /*0fa0*/  PLOP3.LUT P0, PT, PT, PT, UP0, 0x80, 0x0 ;  /* 0x000000000000781c */ /* 0x004fda0003f0f008 */
[----:B------:R-:W-:Y:S05]  /*0fb0*/  @!P0 BRA `(.L_x_8) ;  /* 0xfffffffc00f08947 */ /* 0x000fea000383ffff */
[----:B------:R-:W-:Y:S01]  /*0fc0*/  ULDC.64 UR4, c[0x0][0x598] ;  /* 0x0001660000047ab9 */ /* 0x000fe20000000a00 */
[----:B------:R-:W-:Y:S01]  /*0fd0*/  ULDC.64 UR14, c[0x0][0x208] ;  /* 0x00008200000e7ab9 */ /* 0x000fe20000000a00 */
[----:B------:R-:W-:-:S04]  /*0fe0*/  ISETP.NE.U32.AND P0, PT, RZ, UR4, PT ;  /* 0x00000004ff007c0c */ /* 0x000fc8000bf05070 */
[----:B------:R-:W-:-:S13]  /*0ff0*/  ISETP.NE.AND.EX P0, PT, RZ, UR5, PT, P0 ;  /* 0x00000005ff007c0c */ /* 0x000fda000bf05300 */
[----:B------:R-:W-:Y:S05]  /*1000*/  @!P0 BRA `(.L_x_11) ;  /* 0x0000000000208947 */ /* 0x000fea0003800000 */
[----:B-1----:R-:W1:Y:S02]  /*1010*/  LDC.64 R2, c[0x0][0x598] ;  /* 0x00016600ff027b82 */ /* 0x002e640000000a00 */
[----:B-1----:R-:W2:Y:S02]  /*1020*/  LDG.E.64 R2, desc[UR14][R2.64] ;  /* 0x0000000e02027981 */ /* 0x002ea4000c1e1b00 */
[----:B--2---:R-:W-:-:S04]  /*1030*/  ISETP.NE.U32.AND P0, PT, R2, RZ, PT ;  /* 0x000000ff0200720c */ /* 0x004fc80003f05070 */
[----:B------:R-:W-:-:S13]  /*1040*/  ISETP.NE.AND.EX P0, PT, R3, RZ, PT, P0 ;  /* 0x000000ff0300720c */ /* 0x000fda0003f05300 */
[----:B------:R-:W-:Y:S05]  /*1050*/  @!P0 BRA `(.L_x_11) ;  /* 0x00000000000c8947 */ /* 0x000fea0003800000 */
[----:B------:R-:W2:Y:S02]  /*1060*/  LD.E R2, desc[UR14][R2.64] ;  /* 0x0000000e02027980 */ /* 0x000ea4000c101900 */
[----:B--2---:R-:W-:Y:S01]  /*1070*/  R2UR UR20, R2 ;  /* 0x00000000021472ca */ /* 0x004fe200000e0000 */
[----:B------:R-:W-:-:S14]  /*1080*/  BRA `(.L_x_12) ;  /* 0x0000000000247947 */ /* 0x000fdc0003800000 */
.L_x_11:
[----:B------:R-:W-:Y:S02]  /*1090*/  ULDC.64 UR4, c[0x0][0x588] ;  /* 0x0001620000047ab9 */ /* 0x000fe40000000a00 */
[----:B------:R-:W-:-:S04]  /*10a0*/  ISETP.NE.U32.AND P0, PT, RZ, UR4, PT ;  /* 0x00000004ff007c0c */ /* 0x000fc8000bf05070 */
[----:B------:R-:W-:-:S13]  /*10b0*/  ISETP.NE.AND.EX P0, PT, RZ, UR5, PT, P0 ;  /* 0x00000005ff007c0c */ /* 0x000fda000bf05300 */
[----:B------:R-:W-:Y:S05]  /*10c0*/  @!P0 BRA `(.L_x_13) ;  /* 0x0000000000108947 */ /* 0x000fea0003800000 */
[----:B-1----:R-:W1:Y:S02]  /*10d0*/  LDC.64 R2, c[0x0][0x588] ;  /* 0x00016200ff027b82 */ /* 0x002e640000000a00 */
[----:B-1----:R-:W2:Y:S02]  /*10e0*/  LDG.E R2, desc[UR14][R2.64] ;  /* 0x0000000e02027981 */ /* 0x002ea4000c1e1900 */
[----:B--2---:R-:W-:Y:S01]  /*10f0*/  R2UR UR20, R2 ;  /* 0x00000000021472ca */ /* 0x004fe200000e0000 */
[----:B------:R-:W-:-:S14]  /*1100*/  BRA `(.L_x_12) ;  /* 0x0000000000047947 */ /* 0x000fdc0003800000 */
.L_x_13:
[----:B------:R-:W-:-:S05]  /*1110*/  ULDC UR20, c[0x0][0x580] ;  /* 0x0001600000147ab9 */ /* 0x000fca0000000800 */
.L_x_12:
[----:B------:R-:W-:Y:S02]  /*1120*/  ULDC.64 UR4, c[0x0][0x5a0] ;  /* 0x0001680000047ab9 */ /* 0x000fe40000000a00 */
        /* <DEDUP_REMOVED lines=11> */
.L_x_14:
        /* <DEDUP_REMOVED lines=8> */
.L_x_16:
[----:B------:R-:W-:-:S05]  /*1260*/  ULDC UR21, c[0x0][0x584] ;  /* 0x0001610000157ab9 */ /* 0x000fca0000000800 */
.L_x_15:
[----:B------:R-:W-:-:S13]  /*1270*/  LOP3.LUT P0, RZ, R4, 0xff, RZ, 0xc0, !PT ;  /* 0x000000ff04ff7812 */ /* 0x000fda000780c0ff */
[----:B------:R-:W-:Y:S05]  /*1280*/  @!P0 EXIT ;  /* 0x000000000000894d */ /* 0x000fea0003800000 */
[----:B------:R-:W-:Y:S01]  /*1290*/  ULDC UR4, c[0x0][0x28c] ;  /* 0x0000a30000047ab9 */ /* 0x000fe20000000800 */
[----:B------:R-:W-:Y:S02]  /*12a0*/  ULOP3.LUT UR22, UR13, 0x1, URZ, 0xfc, !UPT ;  /* 0x000000010d167892 */ /* 0x000fe4000f8efc3f */
[----:B------:R-:W-:-:S04]  /*12b0*/  UIADD3 UR4, UR4, 0x7f, URZ ;  /* 0x0000007f04047890 */ /* 0x000fc8000fffe03f */
[----:B------:R-:W-:-:S04]  /*12c0*/  USHF.R.S32.HI UR5, URZ, 0x1f, UR4 ;  /* 0x0000001f3f057899 */ /* 0x000fc80008011404 */
[----:B------:R-:W-:-:S03]  /*12d0*/  ULEA.HI UR5, UR5, UR4, URZ, 0x7 ;  /* 0x0000000405057291 */ /* 0x000fc6000f8f383f */
[----:B------:R-:W-:Y:S01]  /*12e0*/  UMOV UR4, URZ ;  /* 0x0000003f00047c82 */ /* 0x000fe20008000000 */
[----:B------:R-:W-:-:S03]  /*12f0*/  USHF.R.S32.HI UR9, URZ, 0x7, UR5 ;  /* 0x000000073f097899 */ /* 0x000fc60008011405 */
[----:B------:R-:W-:-:S09]  /*1300*/  UMOV UR5, URZ ;  /* 0x0000003f00057c82 */ /* 0x000fd20008000000 */
.L_x_299:
[----:B-1----:R-:W1:Y:S01]  /*1310*/  S2R R0, SR_TID.X ;  /* 0x0000000000007919 */ /* 0x002e620000002100 */
[----:B--2---:R-:W2:Y:S01]  /*1320*/  S2UR UR18, SR_CgaCtaId ;  /* 0x00000000001279c3 */ /* 0x004ea20000008800 */
[----:B------:R-:W-:Y:S01]  /*1330*/  UMOV UR17, 0x400 ;  /* 0x0000040000117882 */ /* 0x000fe20000000000 */
[----:B------:R-:W-:Y:S01]  /*1340*/  UMOV UR6, URZ ;  /* 0x0000003f00067c82 */ /* 0x000fe20008000000 */
[----:B------:R-:W-:Y:S01]  /*1350*/  STL [R1+0x6c], RZ ;  /* 0x00006cff01007387 */ /* 0x000fe20000100800 */
[----:B------:R-:W-:Y:S01]  /*1360*/  UMOV UR7, URZ ;  /* 0x0000003f00077c82 */ /* 0x000fe20008000000 */
[----:B------:R-:W-:Y:S01]  /*1370*/  UMOV UR8, URZ ;  /* 0x0000003f00087c82 */ /* 0x000fe20008000000 */
[----:B------:R-:W-:Y:S01]  /*1380*/  UMOV UR23, UR5 ;  /* 0x0000000500177c82 */ /* 0x000fe20008000000 */
[----:B------:R-:W-:Y:S01]  /*1390*/  STL [R1+0x68], RZ ;  /* 0x000068ff01007387 */ /* 0x000fe20000100800 */
[----:B---3--:R-:W3:Y:S01]  /*13a0*/  LDC R2, c[0x0][0x28c] ;  /* 0x0000a300ff027b82 */ /* 0x008ee20000000800 */
[----:B------:R-:W-:Y:S01]  /*13b0*/  UMOV UR24, UR4 ;  /* 0x0000000400187c82 */ /* 0x000fe20008000000 */
[----:B------:R-:W-:Y:S01]  /*13c0*/  CS2R R4, SRZ ;  /* 0x0000000000047805 */ /* 0x000fe2000001ff00 */
[----:B------:R-:W-:Y:S01]  /*13d0*/  STL [R1+0x64], RZ ;  /* 0x000064ff01007387 */ /* 0x000fe20000100800 */
[----:B------:R-:W-:-:S02]  /*13e0*/  CS2R R6, SRZ ;  /* 0x0000000000067805 */ /* 0x000fc4000001ff00 */
[----:B------:R-:W-:Y:S02]  /*13f0*/  CS2R R8, SRZ ;  /* 0x0000000000087805 */ /* 0x000fe4000001ff00 */
[----:B------:R-:W-:Y:S01]  /*1400*/  CS2R R10, SRZ ;  /* 0x00000000000a7805 */ /* 0x000fe2000001ff00 */
[----:B------:R-:W-:Y:S01]  /*1410*/  STL [R1+0x60], RZ ;  /* 0x000060ff01007387 */ /* 0x000fe20000100800 */
[----:B------:R-:W-:Y:S02]  /*1420*/  CS2R R12, SRZ ;  /* 0x00000000000c7805 */ /* 0x000fe4000001ff00 */
[----:B------:R-:W-:Y:S02]  /*1430*/  CS2R R14, SRZ ;  /* 0x00000000000e7805 */ /* 0x000fe4000001ff00 */
[----:B------:R-:W-:Y:S01]  /*1440*/  CS2R R16, SRZ ;  /* 0x0000000000107805 */ /* 0x000fe2000001ff00 */
[----:B------:R-:W-:Y:S01]  /*1450*/  STL [R1+0x5c], RZ ;  /* 0x00005cff01007387 */ /* 0x000fe20000100800 */
[----:B0-----:R-:W-:-:S02]  /*1460*/  CS2R R18, SRZ ;  /* 0x0000000000127805 */ /* 0x001fc4000001ff00 */
[----:B------:R-:W-:Y:S02]  /*1470*/  CS2R R20, SRZ ;  /* 0x0000000000147805 */ /* 0x000fe4000001ff00 */
[----:B------:R-:W-:Y:S01]  /*1480*/  CS2R R22, SRZ ;  /* 0x0000000000167805 */ /* 0x000fe2000001ff00 */
[----:B------:R-:W-:Y:S01]  /*1490*/  STL [R1+0x58], RZ ;  /* 0x000058ff01007387 */ /* 0x000fe20000100800 */
[----:B------:R-:W-:Y:S02]  /*14a0*/  CS2R R152, SRZ ;  /* 0x0000000000987805 */ /* 0x000fe4000001ff00 */
[----:B------:R-:W-:Y:S02]  /*14b0*/  CS2R R154, SRZ ;  /* 0x00000000009a7805 */ /* 0x000fe4000001ff00 */
[----:B------:R-:W-:Y:S01]  /*14c0*/  CS2R R156, SRZ ;  /* 0x00000000009c7805 */ /* 0x000fe2000001ff00 */
[----:B------:R-:W-:Y:S01]  /*14d0*/  STL [R1+0x54], RZ ;  /* 0x000054ff01007387 */ /* 0x000fe20000100800 */
[----:B------:R-:W-:-:S02]  /*14e0*/  CS2R R158, SRZ ;  /* 0x00000000009e7805 */ /* 0x000fc4000001ff00 */
[----:B------:R-:W-:Y:S02]  /*14f0*/  CS2R R160, SRZ ;  /* 0x0000000000a07805 */ /* 0x000fe4000001ff00 */
[----:B------:R-:W-:Y:S02]  /*1500*/  CS2R R162, SRZ ;  /* 0x0000000000a27805 */ /* 0x000fe4000001ff00 */
[----:B-1----:R-:W-:Y:S01]  /*1510*/  LOP3.LUT R0, R0, 0x80, RZ, 0xc0, !PT ;  /* 0x0000008000007812 */ /* 0x002fe200078ec0ff */
[----:B------:R-:W-:Y:S01]  /*1520*/  STL [R1+0x50], RZ ;  /* 0x000050ff01007387 */ /* 0x000fe20000100800 */
[----:B---3--:R-:W-:Y:S02]  /*1530*/  ISETP.GE.AND P0, PT, R2, 0x1, PT ;  /* 0x000000010200780c */ /* 0x008fe40003f06270 */
[----:B------:R-:W-:Y:S02]  /*1540*/  CS2R R2, SRZ ;  /* 0x0000000000027805 */ /* 0x000fe4000001ff00 */
[----:B------:R-:W-:Y:S01]  /*1550*/  SHF.R.U32.HI R0, RZ, 0x7, R0 ;  /* 0x00000007ff007819 */ /* 0x000fe20000011600 */
        /* <DEDUP_REMOVED lines=8> */
[----:B------:R-:W0:Y:S01]  /*15e0*/  SHFL.IDX PT, R0, R0, RZ, 0x1f ;  /* 0x00001fff00007589 */ /* 0x000e2200000e0000 */
[----:B------:R-:W-:-:S02]  /*15f0*/  CS2R R176, SRZ ;  /* 0x0000000000b07805 */ /* 0x000fc4000001ff00 */
[----:B------:R-:W-:Y:S02]  /*1600*/  CS2R R178, SRZ ;  /* 0x0000000000b27805 */ /* 0x000fe4000001ff00 */
[----:B------:R-:W-:Y:S01]  /*1610*/  CS2R R180, SRZ ;  /* 0x0000000000b47805 */ /* 0x000fe2000001ff00 */
[----:B------:R1:W-:Y:S01]  /*1620*/  STL [R1+0x44], RZ ;  /* 0x000044ff01007387 */ /* 0x0003e20000100800 */
[----:B------:R-:W-:Y:S02]  /*1630*/  CS2R R182, SRZ ;  /* 0x0000000000b67805 */ /* 0x000fe4000001ff00 */
[----:B------:R-:W-:Y:S02]  /*1640*/  CS2R R184, SRZ ;  /* 0x0000000000b87805 */ /* 0x000fe4000001ff00 */
[----:B------:R-:W-:Y:S01]  /*1650*/  CS2R R186, SRZ ;  /* 0x0000000000ba7805 */ /* 0x000fe2000001ff00 */
[----:B------:R1:W-:Y:S01]  /*1660*/  STL [R1+0x40], RZ ;  /* 0x000040ff01007387 */ /* 0x0003e20000100800 */
        /* <DEDUP_REMOVED lines=14> */
[----:B------:R-:W-:Y:S02]  /*1750*/  CS2R R210, SRZ ;  /* 0x0000000000d27805 */ /* 0x000fe4000001ff00 */
[----:B0-----:R-:W-:Y:S01]  /*1760*/  R2UR UR10, R0 ;  /* 0x00000000000a72ca */ /* 0x001fe200000e0000 */
[----:B------:R1:W-:Y:S01]  /*1770*/  STL [R1+0x30], RZ ;  /* 0x000030ff01007387 */ /* 0x0003e20000100800 */
[----:B------:R-:W-:Y:S01]  /*1780*/  IMAD.MOV.U32 R0, RZ, RZ, RZ ;  /* 0x000000ffff007224 */ /* 0x000fe200078e00ff */
[----:B------:R-:W-:-:S02]  /*1790*/  CS2R R212, SRZ ;  /* 0x0000000000d47805 */ /* 0x000fc4000001ff00 */
[----:B------:R-:W-:Y:S01]  /*17a0*/  CS2R R214, SRZ ;  /* 0x0000000000d67805 */ /* 0x000fe2000001ff00 */
[----:B------:R1:W-:Y:S01]  /*17b0*/  STL [R1+0x2c], RZ ;  /* 0x00002cff01007387 */ /* 0x0003e20000100800 */
[----:B------:R-:W-:Y:S02]  /*17c0*/  CS2R R216, SRZ ;  /* 0x0000000000d87805 */ /* 0x000fe4000001ff00 */
[----:B------:R-:W-:Y:S02]  /*17d0*/  CS2R R218, SRZ ;  /* 0x0000000000da7805 */ /* 0x000fe4000001ff00 */
[----:B------:R-:W-:Y:S01]  /*17e0*/  CS2R R220, SRZ ;  /* 0x0000000000dc7805 */ /* 0x000fe2000001ff00 */
[----:B------:R1:W-:Y:S01]  /*17f0*/  STL [R1+0x28], RZ ;  /* 0x000028ff01007387 */ /* 0x0003e20000100800 */
[----:B------:R-:W-:Y:S02]  /*1800*/  CS2R R222, SRZ ;  /* 0x0000000000de7805 */ /* 0x000fe4000001ff00 */
[----:B------:R-:W-:-:S02]  /*1810*/  CS2R R224, SRZ ;  /* 0x0000000000e07805 */ /* 0x000fc4000001ff00 */
[----:B------:R-:W-:Y:S01]  /*1820*/  CS2R R226, SRZ ;  /* 0x0000000000e27805 */ /* 0x000fe2000001ff00 */
[----:B------:R1:W-:Y:S01]  /*1830*/  STL [R1+0x24], RZ ;  /* 0x000024ff01007387 */ /* 0x0003e20000100800 */
[----:B------:R-:W-:Y:S01]  /*1840*/  ULEA.HI UR11, UR10, UR10, URZ, 0x1 ;  /* 0x0000000a0a0b7291 */ /* 0x000fe2000f8f083f */
[----:B------:R-:W-:Y:S01]  /*1850*/  IMAD.MOV.U32 R228, RZ, RZ, RZ ;  /* 0x000000ffffe47224 */ /* 0x000fe200078e00ff */
[----:B------:R-:W-:Y:S01]  /*1860*/  CS2R R88, SRZ ;  /* 0x0000000000587805 */ /* 0x000fe2000001ff00 */
[----:B------:R1:W-:Y:S01]  /*1870*/  STL [R1+0x20], RZ ;  /* 0x000020ff01007387 */ /* 0x0003e20000100800 */
[----:B------:R-:W-:Y:S01]  /*1880*/  ULOP3.LUT UR16, UR11, 0x7fffe, URZ, 0xc0, !UPT ;  /* 0x0007fffe0b107892 */ /* 0x000fe2000f8ec03f */
[----:B------:R-:W-:Y:S01]  /*1890*/  CS2R R90, SRZ ;  /* 0x00000000005a7805 */ /* 0x000fe2000001ff00 */
[----:B--2---:R-:W-:Y:S01]  /*18a0*/  ULEA UR11, UR18, UR17, 0x18 ;  /* 0x00000011120b7291 */ /* 0x004fe2000f8ec03f */
[----:B------:R1:W-:Y:S01]  /*18b0*/  STL [R1+0x1c], RZ ;  /* 0x00001cff01007387 */ /* 0x0003e20000100800 */
[----:B------:R-:W-:Y:S01]  /*18c0*/  UIADD3 UR16, UR10, -UR16, URZ ;  /* 0x800000100a107290 */ /* 0x000fe2000fffe03f */
[----:B------:R-:W-:-:S02]  /*18d0*/  CS2R R92, SRZ ;  /* 0x00000000005c7805 */ /* 0x000fc4000001ff00 */
[----:B------:R-:W-:Y:S01]  /*18e0*/  CS2R R94, SRZ ;  /* 0x00000000005e7805 */ /* 0x000fe2000001ff00 */
[----:B------:R1:W-:Y:S01]  /*18f0*/  STL [R1+0x18], RZ ;  /* 0x000018ff01007387 */ /* 0x0003e20000100800 */
[----:B------:R-:W-:Y:S01]  /*1900*/  ULEA UR16, UR16, UR11, 0xd ;  /* 0x0000000b10107291 */ /* 0x000fe2000f8e683f */
[----:B------:R-:W-:Y:S02]  /*1910*/  CS2R R96, SRZ ;  /* 0x0000000000607805 */ /* 0x000fe4000001ff00 */
[----:B------:R-:W-:Y:S01]  /*1920*/  CS2R R98, SRZ ;  /* 0x0000000000627805 */ /* 0x000fe2000001ff00 */
[----:B------:R1:W-:Y:S01]  /*1930*/  STL [R1+0x14], RZ ;  /* 0x000014ff01007387 */ /* 0x0003e20000100800 */
[----:B------:R-:W-:Y:S01]  /*1940*/  UIADD3 UR16, UR16, 0x100, URZ ;  /* 0x0000010010107890 */ /* 0x000fe2000fffe03f */
[----:B------:R-:W-:Y:S02]  /*1950*/  CS2R R100, SRZ ;  /* 0x0000000000647805 */ /* 0x000fe4000001ff00 */
[----:B------:R-:W-:Y:S01]  /*1960*/  CS2R R102, SRZ ;  /* 0x0000000000667805 */ /* 0x000fe2000001ff00 */
[----:B------:R1:W-:Y:S01]  /*1970*/  STL [R1+0x10], RZ ;  /* 0x000010ff01007387 */ /* 0x0003e20000100800 */
[----:B------:R-:W-:Y:S01]  /*1980*/  USHF.R.U32.HI UR10, URZ, 0x4, UR16 ;  /* 0x000000043f0a7899 */ /* 0x000fe20008011610 */
[----:B------:R-:W-:-:S02]  /*1990*/  CS2R R104, SRZ ;  /* 0x0000000000687805 */ /* 0x000fc4000001ff00 */
[----:B------:R-:W-:Y:S01]  /*19a0*/  CS2R R106, SRZ ;  /* 0x00000000006a7805 */ /* 0x000fe2000001ff00 */
[----:B------:R1:W-:Y:S01]  /*19b0*/  STL [R1+0xc], RZ ;  /* 0x00000cff01007387 */ /* 0x0003e20000100800 */
[----:B------:R-:W-:Y:S01]  /*19c0*/  ULOP3.LUT UR10, UR10, 0x3fff, URZ, 0xc0, !UPT ;  /* 0x00003fff0a0a7892 */ /* 0x000fe2000f8ec03f */
        /* <DEDUP_REMOVED lines=10> */
[----:B------:R1:W-:Y:S01]  /*1a70*/  STL [R1], RZ ;  /* 0x000000ff01007387 */ /* 0x0003e20000100800 */
[----:B------:R-:W-:Y:S02]  /*1a80*/  CS2R R124, SRZ ;  /* 0x00000000007c7805 */ /* 0x000fe4000001ff00 */
[----:B------:R-:W-:Y:S02]  /*1a90*/  CS2R R126, SRZ ;  /* 0x00000000007e7805 */ /* 0x000fe4000001ff00 */
[----:B------:R-:W-:Y:S02]  /*1aa0*/  CS2R R128, SRZ ;  /* 0x0000000000807805 */ /* 0x000fe4000001ff00 */
[----:B------:R-:W-:-:S02]  /*1ab0*/  CS2R R130, SRZ ;  /* 0x0000000000827805 */ /* 0x000fc4000001ff00 */
[----:B------:R-:W-:Y:S02]  /*1ac0*/  CS2R R132, SRZ ;  /* 0x0000000000847805 */ /* 0x000fe4000001ff00 */
[----:B------:R-:W-:Y:S02]  /*1ad0*/  CS2R R134, SRZ ;  /* 0x0000000000867805 */ /* 0x000fe4000001ff00 */
        /* <DEDUP_REMOVED lines=9> */
[----:B----4-:R-:W-:-:S02]  /*1b70*/  CS2R R26, SRZ ;  /* 0x00000000001a7805 */ /* 0x010fc4000001ff00 */
        /* <DEDUP_REMOVED lines=29> */
[----:B------:R-:W-:Y:S01]  /*1d50*/  CS2R R86, SRZ ;  /* 0x0000000000567805 */ /* 0x000fe2000001ff00 */
[----:B-1----:R-:W-:Y:S06]  /*1d60*/  @!P0 BRA `(.L_x_17) ;  /* 0x0000001000c08947 */ /* 0x002fec0003800000 */
[----:B------:R-:W-:-:S06]  /*1d70*/  UISETP.NE.AND UP0, UPT, UR22, 0x3, UPT ;  /* 0x000000031600788c */ /* 0x000fcc000bf05270 */
[----:B------:R-:W-:-:S13]  /*1d80*/  PLOP3.LUT P1, PT, PT, PT, UP0, 0x80, 0x0 ;  /* 0x000000000000781c */ /* 0x000fda0003f2f008 */
[----:B------:R-:W-:Y:S05]  /*1d90*/  @!P1 BRA `(.L_x_18) ;  /* 0x0000000000049947 */ /* 0x000fea0003800000 */
[----:B------:R-:W-:Y:S01]  /*1da0*/  BPT.TRAP 0x1 ;  /* 0x000000040000795c */ /* 0x000fe20000300000 */
.L_x_18:
[----:B------:R-:W-:Y:S01]  /*1db0*/  ULEA UR6, UR5, UR11, 0x3 ;  /* 0x0000000b05067291 */ /* 0x000fe2000f8e183f */
[----:B------:R-:W-:-:S05]  /*1dc0*/  IMAD.U32 R0, RZ, RZ, UR4 ;  /* 0x00000004ff007e24 */ /* 0x000fca000f8e00ff */
[----:B------:R-:W-:-:S04]  /*1dd0*/  SHF.L.U32 R0, R0, 0x1f, RZ ;  /* 0x0000001f00007819 */ /* 0x000fc800000006ff */
[----:B------:R0:W1:Y:S01]  /*1de0*/  SYNCS.PHASECHK.TRANS64.TRYWAIT P0, [UR6], R0 ;  /* 0x00000000ff0075a7 */ /* 0x0000620008000146 */
[----:B------:R-:W-:Y:S05]  /*1df0*/  @!P1 BRA `(.L_x_19) ;  /* 0x0000000000049947 */ /* 0x000fea0003800000 */
[----:B------:R-:W-:Y:S01]  /*1e00*/  BPT.TRAP 0x1 ;  /* 0x000000040000795c */ /* 0x000fe20000300000 */
.L_x_19:
[----:B-1----:R-:W-:Y:S05]  /*1e10*/  @P0 BRA `(.L_x_20) ;  /* 0x0000000000080947 */ /* 0x002fea0003800000 */
[----:B------:R-:W1:Y:S02]  /*1e20*/  SYNCS.PHASECHK.TRANS64.TRYWAIT P0, [UR6], R0 ;  /* 0x00000000ff0075a7 */ /* 0x000e640008000146 */
[----:B-1----:R-:W-:Y:S05]  /*1e30*/  @!P0 BRA `(.L_x_21) ;  /* 0x000000e8003c8947 */ /* 0x002fea0003800000 */
.L_x_20:
[----:B------:R-:W-:Y:S01]  /*1e40*/  UIADD3 UR6, UR11, 0x1e100, URZ ;  /* 0x0001e1000b067890 */ /* 0x000fe2000fffe03f */
[----:B------:R-:W-:Y:S01]  /*1e50*/  WARPGROUP.ARRIVE ;  /* 0x00000000000079c5 */ /* 0x000fe20000000000 */
[----:B------:R-:W-:Y:S01]  /*1e60*/  ULOP3.LUT UR7, UR10, 0x10000, URZ, 0xfc, !UPT ;  /* 0x000100000a077892 */ /* 0x000fe2000f8efc3f */
[----:B------:R2:W-:Y:S01]  /*1e70*/  STL [R1+0x6c], RZ ;  /* 0x00006cff01007387 */ /* 0x0005e20000100800 */
[----:B------:R-:W-:Y:S01]  /*1e80*/  USHF.R.U32.HI UR6, URZ, 0x4, UR6 ;  /* 0x000000043f067899 */ /* 0x000fe20008011606 */
[----:B01----:R-:W-:Y:S01]  /*1e90*/  IMAD.MOV.U32 R0, RZ, RZ, RZ ;  /* 0x000000ffff007224 */ /* 0x003fe200078e00ff */
[----:B------:R-:W-:Y:S01]  /*1ea0*/  UIMAD UR7, UR5, 0x600, UR7 ;  /* 0x00000600050778a4 */ /* 0x000fe2000f8e0207 */
[----:B------:R2:W-:Y:S01]  /*1eb0*/  STL [R1+0x68], RZ ;  /* 0x000068ff01007387 */ /* 0x0005e20000100800 */
[----:B------:R-:W-:Y:S01]  /*1ec0*/  ULOP3.LUT UR6, UR6, 0x3fff, URZ, 0xc0, !UPT ;  /* 0x00003fff06067892 */ /* 0x000fe2000f8ec03f */
[----:B------:R-:W-:Y:S01]  /*1ed0*/  CS2R R2, SRZ ;  /* 0x0000000000027805 */ /* 0x000fe2000001ff00 */
[----:B------:R-:W-:Y:S01]  /*1ee0*/  UMOV UR17, 0x40000040 ;  /* 0x4000004000117882 */ /* 0x000fe20000000000 */
[----:B------:R-:W-:Y:S01]  /*1ef0*/  UMOV UR19, 0x40000040 ;  /* 0x4000004000137882 */ /* 0x000fe20000000000 */
[----:B------:R-:W-:Y:S01]  /*1f00*/  ULOP3.LUT UR6, UR6, 0x10000, URZ, 0xfc, !UPT ;  /* 0x0001000006067892 */ /* 0x000fe2000f8efc3f */
[----:B------:R2:W-:Y:S01]  /*1f10*/  STL [R1+0x64], RZ ;  /* 0x000064ff01007387 */ /* 0x0005e20000100800 */
[----:B------:R-:W-:Y:S01]  /*1f20*/  UMOV UR16, UR7 ;  /* 0x0000000700107c82 */ /* 0x000fe20008000000 */
[----:B------:R-:W-:Y:S01]  /*1f30*/  CS2R R4, SRZ ;  /* 0x0000000000047805 */ /* 0x000fe2000001ff00 */
[----:B------:R-:W-:Y:S01]  /*1f40*/  ULEA UR8, UR5, UR6, 0xa ;  /* 0x0000000605087291 */ /* 0x000fe2000f8e503f */
[----:B------:R2:W-:Y:S01]  /*1f50*/  STL [R1+0x60], RZ ;  /* 0x000060ff01007387 */ /* 0x0005e20000100800 */
[----:B------:R-:W-:Y:S01]  /*1f60*/  CS2R R6, SRZ ;  /* 0x0000000000067805 */ /* 0x000fe2000001ff00 */
[----:B------:R-:W-:Y:S01]  /*1f70*/  UMOV UR6, 0x4 ;  /* 0x0000000400067882 */ /* 0x000fe20000000000 */
[----:B------:R-:W-:Y:S01]  /*1f80*/  CS2R R8, SRZ ;  /* 0x0000000000087805 */ /* 0x000fe2000001ff00 */
[----:B------:R2:W-:Y:S01]  /*1f90*/  STL [R1+0x5c], RZ ;  /* 0x00005cff01007387 */ /* 0x0005e20000100800 */
[----:B------:R-:W-:Y:S01]  /*1fa0*/  CS2R R10, SRZ ;  /* 0x00000000000a7805 */ /* 0x000fe2000001ff00 */
[----:B------:R-:W-:Y:S01]  /*1fb0*/  UMOV UR18, UR8 ;  /* 0x0000000800127c82 */ /* 0x000fe20008000000 */
[----:B------:R-:W-:Y:S01]  /*1fc0*/  CS2R R12, SRZ ;  /* 0x00000000000c7805 */ /* 0x000fe2000001ff00 */
[----:B------:R-:W-:Y:S01]  /*1fd0*/  QGMMA.64x128x32.F32.E4M3.E4M3 R88, gdesc[UR16], RZ, !UPT ;  /* 0x01e00000105879f3 */ /* 0x000fe2000c7008ff */
[----:B------:R-:W-:Y:S01]  /*1fe0*/  UIADD3 UR16, UR7, 0x400, URZ ;  /* 0x0000040007107890 */ /* 0x000fe2000fffe03f */
[----:B------:R2:W-:Y:S01]  /*1ff0*/  STL [R1+0x58], RZ ;  /* 0x000058ff01007387 */ /* 0x0005e20000100800 */
[----:B------:R-:W-:Y:S01]  /*2000*/  UMOV UR17, 0x40000040 ;  /* 0x4000004000117882 */ /* 0x000fe20000000000 */
[----:B------:R-:W-:-:S02]  /*2010*/  CS2R R14, SRZ ;  /* 0x00000000000e7805 */ /* 0x000fc4000001ff00 */
[----:B------:R-:W-:Y:S01]  /*2020*/  CS2R R16, SRZ ;  /* 0x0000000000107805 */ /* 0x000fe2000001ff00 */
[----:B------:R2:W-:Y:S01]  /*2030*/  STL [R1+0x54], RZ ;  /* 0x000054ff01007387 */ /* 0x0005e20000100800 */
[----:B------:R-:W-:Y:S02]  /*2040*/  CS2R R18, SRZ ;  /* 0x0000000000127805 */ /* 0x000fe4000001ff00 */
[----:B------:R-:W-:Y:S02]  /*2050*/  CS2R R20, SRZ ;  /* 0x0000000000147805 */ /* 0x000fe4000001ff00 */
[----:B------:R-:W-:Y:S01]  /*2060*/  CS2R R22, SRZ ;  /* 0x0000000000167805 */ /* 0x000fe2000001ff00 */
[----:B------:R2:W-:Y:S01]  /*2070*/  STL [R1+0x50], RZ ;  /* 0x000050ff01007387 */ /* 0x0005e20000100800 */
[----:B------:R-:W-:Y:S01]  /*2080*/  CS2R R152, SRZ ;  /* 0x0000000000987805 */ /* 0x000fe2000001ff00 */
[----:B------:R-:W-:Y:S01]  /*2090*/  QGMMA.64x128x32.F32.E4M3.E4M3 R24, gdesc[UR16], RZ, !UPT ;  /* 0x01e00000101879f3 */ /* 0x000fe2000c7008ff */
[----:B------:R-:W-:Y:S01]  /*20a0*/  UIADD3 UR16, UR7, 0x2, URZ ;  /* 0x0000000207107890 */ /* 0x000fe2000fffe03f */
[----:B------:R2:W-:Y:S01]  /*20b0*/  STL [R1+0x4c], RZ ;  /* 0x00004cff01007387 */ /* 0x0005e20000100800 */
[----:B------:R-:W-:Y:S01]  /*20c0*/  UIADD3 UR18, UR8, 0x2, URZ ;  /* 0x0000000208127890 */ /* 0x000fe2000fffe03f */
[----:B------:R-:W-:Y:S01]  /*20d0*/  CS2R R154, SRZ ;  /* 0x00000000009a7805 */ /* 0x000fe2000001ff00 */
[----:B------:R-:W-:Y:S01]  /*20e0*/  UMOV UR17, 0x40000040 ;  /* 0x4000004000117882 */ /* 0x000fe20000000000 */
[----:B------:R-:W-:Y:S01]  /*20f0*/  UMOV UR19, 0x40000040 ;  /* 0x4000004000137882 */ /* 0x000fe20000000000 */
        /* <DEDUP_REMOVED lines=49> */
[----:B------:R-:W-:-:S03]  /*2410*/  IMAD.MOV.U32 R228, RZ, RZ, RZ ;  /* 0x000000ffffe47224 */ /* 0x000fc600078e00ff */
[----:B------:R2:W-:Y:S04]  /*2420*/  STL [R1+0x14], RZ ;  /* 0x000014ff01007387 */ /* 0x0005e80000100800 */
[----:B------:R2:W-:Y:S04]  /*2430*/  STL [R1+0x10], RZ ;  /* 0x000010ff01007387 */ /* 0x0005e80000100800 */
[----:B------:R2:W-:Y:S04]  /*2440*/  STL [R1+0xc], RZ ;  /* 0x00000cff01007387 */ /* 0x0005e80000100800 */
[----:B------:R2:W-:Y:S04]  /*2450*/  STL [R1+0x8], RZ ;  /* 0x000008ff01007387 */ /* 0x0005e80000100800 */
[----:B------:R2:W-:Y:S04]  /*2460*/  STL [R1+0x4], RZ ;  /* 0x000004ff01007387 */ /* 0x0005e80000100800 */
[----:B------:R2:W-:Y:S01]  /*2470*/  STL [R1], RZ ;  /* 0x000000ff01007387 */ /* 0x0005e20000100800 */
[----:B------:R-:W-:Y:S01]  /*2480*/  QGMMA.64x128x32.F32.E4M3.E4M3 R88, gdesc[UR16], R88 ;  /* 0x01e00000105879f3 */ /* 0x000fe20008700858 */
[----:B------:R-:W-:Y:S01]  /*2490*/  UIADD3 UR16, UR7, 0x402, URZ ;  /* 0x0000040207107890 */ /* 0x000fe2000fffe03f */
[----:B------:R-:W-:-:S10]  /*24a0*/  UMOV UR17, 0x40000040 ;  /* 0x4000004000117882 */ /* 0x000fd40000000000 */
[----:B------:R-:W-:Y:S01]  /*24b0*/  QGMMA.64x128x32.F32.E4M3.E4M3 R24, gdesc[UR16], R24 ;  /* 0x01e00000101879f3 */ /* 0x000fe20008700818 */
[----:B------:R-:W-:Y:S02]  /*24c0*/  UIADD3 UR16, UR7, 0x4, URZ ;  /* 0x0000000407107890 */ /* 0x000fe4000fffe03f */
[----:B------:R-:W-:Y:S01]  /*24d0*/  UIADD3 UR18, UR8, 0x4, URZ ;  /* 0x0000000408127890 */ /* 0x000fe2000fffe03f */
[----:B------:R-:W-:Y:S01]  /*24e0*/  UMOV UR17, 0x40000040 ;  /* 0x4000004000117882 */ /* 0x000fe20000000000 */
[----:B------:R-:W-:-:S07]  /*24f0*/  UMOV UR19, 0x40000040 ;  /* 0x4000004000137882 */ /* 0x000fce0000000000 */
        /* <DEDUP_REMOVED lines=10> */
[----:B------:R-:W-:Y:S02]  /*25a0*/  UMOV UR17, 0x40000040 ;  /* 0x4000004000117882 */ /* 0x000fe40000000000 */
[----:B------:R-:W-:Y:S02]  /*25b0*/  ULDC UR7, c[0x0][0x50c] ;  /* 0x0001430000077ab9 */ /* 0x000fe40000000800 */
[----:B------:R-:W-:-:S04]  /*25c0*/  UISETP.NE.AND UP0, UPT, UR7, 0x4, UPT ;  /* 0x000000040700788c */ /* 0x000fc8000bf05270 */
[----:B------:R-:W-:Y:S02]  /*25d0*/  USEL UR7, URZ, 0x1, UP0 ;  /* 0x000000013f077887 */ /* 0x000fe40008000000 */
[----:B------:R-:W-:Y:S04]  /*25e0*/  QGMMA.64x128x32.F32.E4M3.E4M3 R24, gdesc[UR16], R24, gsb0 ;  /* 0x01e00000101879f3 */ /* 0x000fe80008000818 */
[----:B------:R-:W-:-:S13]  /*25f0*/  ISETP.NE.AND P0, PT, RZ, UR7, PT ;  /* 0x00000007ff007c0c */ /* 0x000fda000bf05270 */
[----:B--2---:R-:W-:Y:S05]  /*2600*/  @!P0 BRA `(.L_x_22) ;  /* 0x0000000800808947 */ /* 0x004fea0003800000 */
[----:B------:R-:W-:Y:S02]  /*2610*/  WARPGROUP.DEPBAR.LE gsb0, 0x0 ;  /* 0x00008000000079c5 */ /* 0x000fe40000010000 */
[----:B------:R-:W-:-:S01]  /*2620*/  FADD R227, RZ, R89 ;  /* 0x00000059ffe37221 */ /* 0x000fc20000000000 */
[----:B------:R-:W-:Y:S01]  /*2630*/  FADD R228, RZ, R88 ;  /* 0x00000058ffe47221 */ /* 0x000fe20000000000 */
[----:B------:R-:W-:-:S01]  /*2640*/  FADD R226, RZ, R90 ;  /* 0x0000005affe27221 */ /* 0x000fc20000000000 */
[----:B------:R-:W-:Y:S01]  /*2650*/  FADD R225, RZ, R91 ;  /* 0x0000005bffe17221 */ /* 0x000fe20000000000 */
[----:B------:R-:W-:-:S01]  /*2660*/  FADD R224, RZ, R92 ;  /* 0x0000005cffe07221 */ /* 0x000fc20000000000 */
[----:B------:R0:W-:Y:S01]  /*2670*/  STL [R1+0x88], R227 ;  /* 0x000088e301007387 */ /* 0x0001e20000100800 */
[----:B------:R-:W-:-:S01]  /*2680*/  FADD R223, RZ, R93 ;  /* 0x0000005dffdf7221 */ /* 0x000fc20000000000 */
[----:B------:R-:W-:Y:S01]  /*2690*/  FADD R222, RZ, R94 ;  /* 0x0000005effde7221 */ /* 0x000fe20000000000 */
[----:B------:R-:W-:-:S01]  /*26a0*/  FADD R221, RZ, R95 ;  /* 0x0000005fffdd7221 */ /* 0x000fc20000000000 */
[----:B------:R-:W-:Y:S01]  /*26b0*/  FADD R220, RZ, R96 ;  /* 0x00000060ffdc7221 */ /* 0x000fe20000000000 */
[----:B------:R-:W-:-:S01]  /*26c0*/  FADD R219, RZ, R97 ;  /* 0x00000061ffdb7221 */ /* 0x000fc20000000000 */
[----:B------:R-:W-:Y:S01]  /*26d0*/  FADD R218, RZ, R98 ;  /* 0x00000062ffda7221 */ /* 0x000fe20000000000 */
[----:B------:R-:W-:-:S01]  /*26e0*/  FADD R217, RZ, R99 ;  /* 0x00000063ffd97221 */ /* 0x000fc20000000000 */
[----:B------:R-:W-:Y:S01]  /*26f0*/  FADD R216, RZ, R100 ;  /* 0x00000064ffd87221 */ /* 0x000fe20000000000 */
[----:B------:R-:W-:-:S01]  /*2700*/  FADD R215, RZ, R101 ;  /* 0x00000065ffd77221 */ /* 0x000fc20000000000 */
[----:B0-----:R-:W-:Y:S01]  /*2710*/  FADD R227, RZ, R60 ;  /* 0x0000003cffe37221 */ /* 0x001fe20000000000 */
[----:B------:R-:W-:-:S01]  /*2720*/  FADD R214, RZ, R102 ;  /* 0x00000066ffd67221 */ /* 0x000fc20000000000 */
[----:B------:R-:W-:Y:S01]  /*2730*/  FADD R213, RZ, R103 ;  /* 0x00000067ffd57221 */ /* 0x000fe20000000000 */
[----:B------:R-:W-:-:S01]  /*2740*/  FADD R212, RZ, R104 ;  /* 0x00000068ffd47221 */ /* 0x000fc20000000000 */
[----:B------:R-:W-:Y:S01]  /*2750*/  FADD R211, RZ, R105 ;  /* 0x00000069ffd37221 */ /* 0x000fe20000000000 */
[----:B------:R0:W-:Y:S01]  /*2760*/  STL [R1], R227 ;  /* 0x000000e301007387 */ /* 0x0001e20000100800 */
        /* <DEDUP_REMOVED lines=94> */
[----:B0-----:R-:W-:-:S05]  /*2d50*/  FADD R227, RZ, R67 ;  /* 0x00000043ffe37221 */ /* 0x001fca0000000000 */
[----:B------:R0:W-:Y:S02]  /*2d60*/  STL [R1+0x1c], R227 ;  /* 0x00001ce301007387 */ /* 0x0001e40000100800 */
        /* <DEDUP_REMOVED lines=39> */
[----:B------:R0:W-:Y:S04]  /*2fe0*/  STL [R1+0x6c], R227 ;  /* 0x00006ce301007387 */ /* 0x0001e80000100800 */
[----:B0-----:R0:W5:Y:S01]  /*2ff0*/  LDL.LU R227, [R1+0x88] ;  /* 0x0000880001e37983 */ /* 0x0011620000300800 */
[----:B------:R-:W-:-:S05]  /*3000*/  UMOV UR6, URZ ;  /* 0x0000003f00067c82 */ /* 0x000fca0008000000 */
.L_x_22:
[----:B------:R-:W-:Y:S01]  /*3010*/  UIADD3 UR23, UR5, 0x1, URZ ;  /* 0x0000000105177890 */ /* 0x000fe2000fffe03f */
[----:B------:R-:W-:-:S03]  /*3020*/  UMOV UR8, 0x1 ;  /* 0x0000000100087882 */ /* 0x000fc60000000000 */
[----:B------:R-:W-:-:S04]  /*3030*/  UISETP.NE.AND UP0, UPT, UR23, 0x5, UPT ;  /* 0x000000051700788c */ /* 0x000fc8000bf05270 */
[----:B------:R-:W-:Y:S02]  /*3040*/  USEL UR24, URZ, 0x1, UP0 ;  /* 0x000000013f187887 */ /* 0x000fe40008000000 */
[----:B------:R-:W-:Y:S02]  /*3050*/  USEL UR23, UR23, URZ, UP0 ;  /* 0x0000003f17177287 */ /* 0x000fe40008000000 */
[----:B------:R-:W-:-:S12]  /*3060*/  ULOP3.LUT UR24, UR4, UR24, URZ, 0x3c, !UPT ;  /* 0x0000001804187292 */ /* 0x000fd8000f8e3c3f */
.L_x_17:
[----:B------:R-:W-:-:S04]  /*3070*/  UISETP.LT.AND UP0, UPT, UR9, 0x1, UPT ;  /* 0x000000010900788c */ /* 0x000fc8000bf01270 */
[----:B------:R-:W-:-:S04]  /*3080*/  USEL UR16, UR9, 0x1, UP0 ;  /* 0x0000000109107887 */ /* 0x000fc80008000000 */
[----:B------:R-:W-:-:S04]  /*3090*/  UIADD3 UR26, UR9, -UR16, URZ ;  /* 0x80000010091a7290 */ /* 0x000fc8000fffe03f */
[----:B------:R-:W-:-:S06]  /*30a0*/  UISETP.GE.AND UP0, UPT, UR26, 0x1, UPT ;  /* 0x000000011a00788c */ /* 0x000fcc000bf06270 */
[----:B------:R-:W-:-:S13]  /*30b0*/  PLOP3.LUT P0, PT, PT, PT, UP0, 0x80, 0x0 ;  /* 0x000000000000781c */ /* 0x000fda0003f0f008 */
[----:B------:R-:W-:Y:S05]  /*30c0*/  @!P0 BRA `(.L_x_23) ;  /* 0x0000001000fc8947 */ /* 0x000fea0003800000 */
[----:B------:R-:W-:Y:S01]  /*30d0*/  UMOV UR25, UR5 ;  /* 0x0000000500197c82 */ /* 0x000fe20008000000 */
[----:B------:R-:W-:-:S05]  /*30e0*/  ULDC UR27, c[0x0][0x50c] ;  /* 0x00014300001b7ab9 */ /* 0x000fca0000000800 */
.L_x_31:
[----:B------:R-:W-:-:S06]  /*30f0*/  UISETP.NE.AND UP0, UPT, UR22, 0x3, UPT ;  /* 0x000000031600788c */ /* 0x000fcc000bf05270 */
[----:B------:R-:W-:-:S13]  /*3100*/  PLOP3.LUT P1, PT, PT, PT, UP0, 0x80, 0x0 ;  /* 0x000000000000781c */ /* 0x000fda0003f2f008 */
[----:B-----5:R-:W-:Y:S05]  /*3110*/  @!P1 BRA `(.L_x_24) ;  /* 0x0000000000049947 */ /* 0x020fea0003800000 */
[----:B------:R-:W-:Y:S01]  /*3120*/  BPT.TRAP 0x1 ;  /* 0x000000040000795c */ /* 0x000fe20000300000 */
.L_x_24:
[----:B------:R-:W1:Y:S01]  /*3130*/  S2UR UR16, SR_CgaCtaId ;  /* 0x00000000001079c3 */ /* 0x000e620000008800 */
[----:B------:R-:W-:Y:S01]  /*3140*/  UMOV UR11, 0x400 ;  /* 0x00000400000b7882 */ /* 0x000fe20000000000 */
[----:B------:R-:W-:-:S05]  /*3150*/  IMAD.U32 R229, RZ, RZ, UR24 ;  /* 0x00000018ffe57e24 */ /* 0x000fca000f8e00ff */
[----:B------:R-:W-:Y:S01]  /*3160*/  SHF.L.U32 R229, R229, 0x1f, RZ ;  /* 0x0000001fe5e57819 */ /* 0x000fe200000006ff */
[----:B-1----:R-:W-:-:S04]  /*3170*/  ULEA UR11, UR16, UR11, 0x18 ;  /* 0x0000000b100b7291 */ /* 0x002fc8000f8ec03f */
[----:B------:R-:W-:-:S09]  /*3180*/  ULEA UR16, UR23, UR11, 0x3 ;  /* 0x0000000b17107291 */ /* 0x000fd2000f8e183f */
[----:B------:R1:W2:Y:S01]  /*3190*/  SYNCS.PHASECHK.TRANS64.TRYWAIT P0, [UR16], R229 ;  /* 0x000000e5ff0075a7 */ /* 0x0002a20008000150 */
[----:B------:R-:W-:Y:S05]  /*31a0*/  @!P1 BRA `(.L_x_25) ;  /* 0x0000000000049947 */ /* 0x000fea0003800000 */
[----:B------:R-:W-:Y:S01]  /*31b0*/  BPT.TRAP 0x1 ;  /* 0x000000040000795c */ /* 0x000fe20000300000 */
.L_x_25:
[----:B--2---:R-:W-:Y:S05]  /*31c0*/  @P0 BRA `(.L_x_26) ;  /* 0x0000000000080947 */ /* 0x004fea0003800000 */
[----:B------:R-:W2:Y:S02]  /*31d0*/  SYNCS.PHASECHK.TRANS64.TRYWAIT P0, [UR16], R229 ;  /* 0x000000e5ff0075a7 */ /* 0x000ea40008000150 */
[----:B--2---:R-:W-:Y:S05]  /*31e0*/  @!P0 BRA `(.L_x_27) ;  /* 0x000000d400688947 */ /* 0x004fea0003800000 */
.L_x_26:
[----:B------:R-:W-:Y:S01]  /*31f0*/  UIADD3 UR16, UR11, 0x1e100, URZ ;  /* 0x0001e1000b107890 */ /* 0x000fe2000fffe03f */
[----:B------:R-:W-:Y:S01]  /*3200*/  WARPGROUP.ARRIVE ;  /* 0x00000000000079c5 */ /* 0x000fe20000000000 */
[----:B------:R-:W-:Y:S02]  /*3210*/  UISETP.NE.AND UP0, UPT, UR7, URZ, UPT ;  /* 0x0000003f0700728c */ /* 0x000fe4000bf05270 */
[----:B------:R-:W-:Y:S02]  /*3220*/  USHF.R.U32.HI UR16, URZ, 0x4, UR16 ;  /* 0x000000043f107899 */ /* 0x000fe40008011610 */
[----:B------:R-:W-:Y:S02]  /*3230*/  USEL UR8, UR8, URZ, !UP0 ;  /* 0x0000003f08087287 */ /* 0x000fe4000c000000 */
[----:B------:R-:W-:Y:S02]  /*3240*/  ULOP3.LUT UR16, UR16, 0x3fff, URZ, 0xc0, !UPT ;  /* 0x00003fff10107892 */ /* 0x000fe4000f8ec03f */
[----:B------:R-:W-:-:S02]  /*3250*/  UISETP.NE.U32.AND UP0, UPT, UR8, URZ, UPT ;  /* 0x0000003f0800728c */ /* 0x000fc4000bf05070 */
[----:B------:R-:W-:Y:S02]  /*3260*/  ULOP3.LUT UR7, UR10, 0x10000, URZ, 0xfc, !UPT ;  /* 0x000100000a077892 */ /* 0x000fe4000f8efc3f */
[----:B------:R-:W-:Y:S02]  /*3270*/  ULOP3.LUT UR8, UR16, 0x10000, URZ, 0xfc, !UPT ;  /* 0x0001000010087892 */ /* 0x000fe4000f8efc3f */
[----:B------:R-:W-:Y:S02]  /*3280*/  UIMAD UR7, UR23, 0x600, UR7 ;  /* 0x00000600170778a4 */ /* 0x000fe4000f8e0207 */
[----:B------:R-:W-:Y:S01]  /*3290*/  ULEA UR8, UR23, UR8, 0xa ;  /* 0x0000000817087291 */ /* 0x000fe2000f8e503f */
[----:B------:R-:W-:Y:S01]  /*32a0*/  UMOV UR17, 0x40000040 ;  /* 0x4000004000117882 */ /* 0x000fe20000000000 */
[----:B------:R-:W-:Y:S01]  /*32b0*/  UMOV UR19, 0x40000040 ;  /* 0x4000004000137882 */ /* 0x000fe20000000000 */
[----:B------:R-:W-:Y:S02]  /*32c0*/  UIADD3 UR6, UR6, 0x4, URZ ;  /* 0x0000000406067890 */ /* 0x000fe4000fffe03f */
[----:B------:R-:W-:-:S02]  /*32d0*/  UMOV UR16, UR7 ;  /* 0x0000000700107c82 */ /* 0x000fc40008000000 */
[----:B------:R-:W-:Y:S02]  /*32e0*/  UMOV UR18, UR8 ;  /* 0x0000000800127c82 */ /* 0x000fe40008000000 */
[----:B------:R-:W-:Y:S01]  /*32f0*/  QGMMA.64x128x32.F32.E4M3.E4M3 R88, gdesc[UR16], R88, UP0 ;  /* 0x01e00000105879f3 */ /* 0x000fe2000bf00858 */
[----:B------:R-:W-:Y:S01]  /*3300*/  UIADD3 UR16, UR7, 0x400, URZ ;  /* 0x0000040007107890 */ /* 0x000fe2000fffe03f */
[----:B------:R-:W-:-:S10]  /*3310*/  UMOV UR17, 0x40000040 ;  /* 0x4000004000117882 */ /* 0x000fd40000000000 */
[----:B------:R-:W-:Y:S01]  /*3320*/  QGMMA.64x128x32.F32.E4M3.E4M3 R24, gdesc[UR16], R24, UP0 ;  /* 0x01e00000101879f3 */ /* 0x000fe2000bf00818 */
[----:B------:R-:W-:Y:S02]  /*3330*/  UIADD3 UR16, UR7, 0x2, URZ ;  /* 0x0000000207107890 */ /* 0x000fe4000fffe03f */
[----:B------:R-:W-:Y:S01]  /*3340*/  UIADD3 UR18, UR8, 0x2, URZ ;  /* 0x0000000208127890 */ /* 0x000fe2000fffe03f */
[----:B------:R-:W-:Y:S01]  /*3350*/  UMOV UR17, 0x40000040 ;  /* 0x4000004000117882 */ /* 0x000fe20000000000 */
[----:B------:R-:W-:Y:S01]  /*3360*/  UMOV UR19, 0x40000040 ;  /* 0x4000004000137882 */ /* 0x000fe20000000000 */
[----:B------:R-:W-:-:S06]  /*3370*/  UISETP.NE.AND UP0, UPT, UR6, UR27, UPT ;  /* 0x0000001b0600728c */ /* 0x000fcc000bf05270 */
        /* <DEDUP_REMOVED lines=18> */
[----:B------:R-:W-:Y:S01]  /*34a0*/  UMOV UR17, 0x40000040 ;  /* 0x4000004000117882 */ /* 0x000fe20000000000 */
[----:B------:R-:W-:-:S06]  /*34b0*/  USEL UR7, URZ, 0x1, UP0 ;  /* 0x000000013f077887 */ /* 0x000fcc0008000000 */
[----:B------:R-:W-:-:S03]  /*34c0*/  ISETP.NE.AND P0, PT, RZ, UR7, PT ;  /* 0x00000007ff007c0c */ /* 0x000fc6000bf05270 */
[----:B------:R-:W-:Y:S03]  /*34d0*/  QGMMA.64x128x32.F32.E4M3.E4M3 R24, gdesc[UR16], R24, gsb0 ;  /* 0x01e00000101879f3 */ /* 0x000fe60008000818 */
[----:B------:R-:W-:-:S07]  /*34e0*/  WARPGROUP.DEPBAR.LE gsb0, 0x1 ;  /* 0x00008000000079c5 */ /* 0x000fce0000010100 */
[----:B------:R-:W-:Y:S05]  /*34f0*/  @!P0 BRA `(.L_x_28) ;  /* 0x0000000c00708947 */ /* 0x000fea0003800000 */
[----:B------:R-:W-:Y:S02]  /*3500*/  WARPGROUP.DEPBAR.LE gsb0, 0x0 ;  /* 0x00008000000079c5 */ /* 0x000fe40000010000 */
[----:B-----5:R-:W-:-:S01]  /*3510*/  FADD R227, R89, R227 ;  /* 0x000000e359e37221 */ /* 0x020fc20000000000 */
[----:B------:R-:W-:Y:S01]  /*3520*/  FADD R226, R90, R226 ;  /* 0x000000e25ae27221 */ /* 0x000fe20000000000 */
[----:B------:R-:W-:-:S01]  /*3530*/  FADD R225, R91, R225 ;  /* 0x000000e15be17221 */ /* 0x000fc20000000000 */
[----:B------:R-:W-:Y:S01]  /*3540*/  FADD R224, R92, R224 ;  /* 0x000000e05ce07221 */ /* 0x000fe20000000000 */
[----:B------:R-:W-:-:S01]  /*3550*/  FADD R223, R93, R223 ;  /* 0x000000df5ddf7221 */ /* 0x000fc20000000000 */
[----:B------:R2:W-:Y:S01]  /*3560*/  STL [R1+0x88], R227 ;  /* 0x000088e301007387 */ /* 0x0005e20000100800 */
[----:B------:R-:W-:-:S01]  /*3570*/  FADD R222, R94, R222 ;  /* 0x000000de5ede7221 */ /* 0x000fc20000000000 */
[----:B------:R-:W-:Y:S01]  /*3580*/  FADD R221, R95, R221 ;  /* 0x000000dd5fdd7221 */ /* 0x000fe20000000000 */
[----:B------:R-:W-:-:S01]  /*3590*/  FADD R220, R96, R220 ;  /* 0x000000dc60dc7221 */ /* 0x000fc20000000000 */
[----:B------:R-:W-:Y:S01]  /*35a0*/  FADD R219, R97, R219 ;  /* 0x000000db61db7221 */ /* 0x000fe20000000000 */
[----:B------:R-:W-:-:S01]  /*35b0*/  FADD R218, R98, R218 ;  /* 0x000000da62da7221 */ /* 0x000fc20000000000 */
[----:B------:R-:W-:Y:S01]  /*35c0*/  FADD R217, R99, R217 ;  /* 0x000000d963d97221 */ /* 0x000fe20000000000 */
[----:B------:R-:W-:-:S01]  /*35d0*/  FADD R216, R100, R216 ;  /* 0x000000d864d87221 */ /* 0x000fc20000000000 */
[----:B------:R-:W-:Y:S01]  /*35e0*/  FADD R215, R101, R215 ;  /* 0x000000d765d77221 */ /* 0x000fe20000000000 */
[----:B------:R-:W-:-:S01]  /*35f0*/  FADD R214, R102, R214 ;  /* 0x000000d666d67221 */ /* 0x000fc20000000000 */
[----:B--2---:R-:W2:Y:S01]  /*3600*/  LDL.LU R227, [R1+0x28] ;  /* 0x0000280001e37983 */ /* 0x004ea20000300800 */
[----:B------:R-:W-:-:S01]  /*3610*/  FADD R213, R103, R213 ;  /* 0x000000d567d57221 */ /* 0x000fc20000000000 */
[----:B------:R-:W-:Y:S01]  /*3620*/  FADD R212, R104, R212 ;  /* 0x000000d468d47221 */ /* 0x000fe20000000000 */
[----:B------:R-:W-:-:S01]  /*3630*/  FADD R211, R105, R211 ;  /* 0x000000d369d37221 */ /* 0x000fc20000000000 */
[----:B------:R3:W-:Y:S01]  /*3640*/  STL [R1+0x8c], R226 ;  /* 0x00008ce201007387 */ /* 0x0007e20000100800 */
[----:B------:R-:W-:-:S03]  /*3650*/  FADD R228, R88, R228 ;  /* 0x000000e458e47221 */ /* 0x000fc60000000000 */
[----:B---3--:R-:W3:Y:S04]  /*3660*/  LDL.LU R226, [R1+0x24] ;  /* 0x0000240001e27983 */ /* 0x008ee80000300800 */
[----:B------:R4:W-:Y:S04]  /*3670*/  STL [R1+0x90], R225 ;  /* 0x000090e101007387 */ /* 0x0009e80000100800 */
[----:B----4-:R-:W4:Y:S04]  /*3680*/  LDL.LU R225, [R1+0x20] ;  /* 0x0000200001e17983 */ /* 0x010f280000300800 */
[----:B------:R0:W-:Y:S04]  /*3690*/  STL [R1+0x94], R224 ;  /* 0x000094e001007387 */ /* 0x0001e80000100800 */
[----:B0-----:R-:W4:Y:S04]  /*36a0*/  LDL.LU R224, [R1+0x1c] ;  /* 0x00001c0001e07983 */ /* 0x001f280000300800 */
        /* <DEDUP_REMOVED lines=13> */
[----:B0-----:R-:W4:Y:S04]  /*3780*/  LDL.LU R217, [R1] ;  /* 0x0000000001d97983 */ /* 0x001f280000300800 */
[----:B------:R-:W-:Y:S04]  /*3790*/  STL [R1+0xb4], R216 ;  /* 0x0000b4d801007387 */ /* 0x000fe80000100800 */
[----:B------:R-:W-:Y:S04]  /*37a0*/  STL [R1+0xb8], R215 ;  /* 0x0000b8d701007387 */ /* 0x000fe80000100800 */
[----:B------:R-:W-:Y:S04]  /*37b0*/  STL [R1+0xbc], R214 ;  /* 0x0000bcd601007387 */ /* 0x000fe80000100800 */
[----:B------:R-:W-:Y:S04]  /*37c0*/  STL [R1+0xc0], R213 ;  /* 0x0000c0d501007387 */ /* 0x000fe80000100800 */
[----:B------:R-:W-:Y:S04]  /*37d0*/  STL [R1+0xc4], R212 ;  /* 0x0000c4d401007387 */ /* 0x000fe80000100800 */
[----:B------:R0:W-:Y:S01]  /*37e0*/  STL [R1+0xc8], R211 ;  /* 0x0000c8d301007387 */ /* 0x0001e20000100800 */
[----:B--2---:R-:W-:-:S01]  /*37f0*/  FADD R227, R70, R227 ;  /* 0x000000e346e37221 */ /* 0x004fc20000000000 */
[----:B---3--:R-:W-:Y:S01]  /*3800*/  FADD R226, R69, R226 ;  /* 0x000000e245e27221 */ /* 0x008fe20000000000 */
[----:B----4-:R-:W-:-:S01]  /*3810*/  FADD R225, R68, R225 ;  /* 0x000000e144e17221 */ /* 0x010fc20000000000 */
[----:B------:R-:W-:Y:S01]  /*3820*/  FADD R224, R67, R224 ;  /* 0x000000e043e07221 */ /* 0x000fe20000000000 */
[----:B------:R-:W-:-:S01]  /*3830*/  FADD R223, R66, R223 ;  /* 0x000000df42df7221 */ /* 0x000fc20000000000 */
[----:B------:R-:W-:Y:S01]  /*3840*/  FADD R222, R65, R222 ;  /* 0x000000de41de7221 */ /* 0x000fe20000000000 */
[----:B------:R-:W-:-:S01]  /*3850*/  FADD R221, R64, R221 ;  /* 0x000000dd40dd7221 */ /* 0x000fc20000000000 */
[----:B------:R-:W-:Y:S01]  /*3860*/  FADD R220, R63, R220 ;  /* 0x000000dc3fdc7221 */ /* 0x000fe20000000000 */
[----:B------:R-:W-:-:S01]  /*3870*/  FADD R219, R62, R219 ;  /* 0x000000db3edb7221 */ /* 0x000fc20000000000 */
[----:B------:R-:W-:Y:S01]  /*3880*/  FADD R218, R61, R218 ;  /* 0x000000da3dda7221 */ /* 0x000fe20000000000 */
[----:B------:R-:W-:-:S05]  /*3890*/  FADD R217, R60, R217 ;  /* 0x000000d93cd97221 */ /* 0x000fca0000000000 */
[----:B------:R2:W-:Y:S04]  /*38a0*/  STL [R1], R217 ;  /* 0x000000d901007387 */ /* 0x0005e80000100800 */
[----:B------:R3:W-:Y:S04]  /*38b0*/  STL [R1+0x4], R218 ;  /* 0x000004da01007387 */ /* 0x0007e80000100800 */
[----:B------:R4:W-:Y:S04]  /*38c0*/  STL [R1+0x8], R219 ;  /* 0x000008db01007387 */ /* 0x0009e80000100800 */
[----:B------:R1:W-:Y:S04]  /*38d0*/  STL [R1+0xc], R220 ;  /* 0x00000cdc01007387 */ /* 0x0003e80000100800 */
[----:B------:R1:W-:Y:S04]  /*38e0*/  STL [R1+0x10], R221 ;  /* 0x000010dd01007387 */ /* 0x0003e80000100800 */
[----:B------:R1:W-:Y:S04]  /*38f0*/  STL [R1+0x14], R222 ;  /* 0x000014de01007387 */ /* 0x0003e80000100800 */
[----:B------:R1:W-:Y:S04]  /*3900*/  STL [R1+0x18], R223 ;  /* 0x000018df01007387 */ /* 0x0003e80000100800 */
[----:B------:R1:W-:Y:S04]  /*3910*/  STL [R1+0x1c], R224 ;  /* 0x00001ce001007387 */ /* 0x0003e80000100800 */
[----:B0-----:R-:W4:Y:S04]  /*3920*/  LDL.LU R211, [R1+0x2c] ;  /* 0x00002c0001d37983 */ /* 0x001f280000300800 */
[----:B------:R0:W-:Y:S04]  /*3930*/  STL [R1+0x20], R225 ;  /* 0x000020e101007387 */ /* 0x0001e80000100800 */
[----:B------:R-:W4:Y:S04]  /*3940*/  LDL.LU R212, [R1+0x30] ;  /* 0x0000300001d47983 */ /* 0x000f280000300800 */
[----:B------:R0:W-:Y:S04]  /*3950*/  STL [R1+0x24], R226 ;  /* 0x000024e201007387 */ /* 0x0001e80000100800 */
[----:B------:R-:W4:Y:S04]  /*3960*/  LDL.LU R213, [R1+0x34] ;  /* 0x0000340001d57983 */ /* 0x000f280000300800 */
[----:B------:R0:W-:Y:S04]  /*3970*/  STL [R1+0x28], R227 ;  /* 0x000028e301007387 */ /* 0x0001e80000100800 */
[----:B------:R-:W4:Y:S04]  /*3980*/  LDL.LU R214, [R1+0x38] ;  /* 0x0000380001d67983 */ /* 0x000f280000300800 */
[----:B------:R-:W4:Y:S04]  /*3990*/  LDL.LU R215, [R1+0x3c] ;  /* 0x00003c0001d77983 */ /* 0x000f280000300800 */
[----:B------:R-:W4:Y:S04]  /*39a0*/  LDL.LU R216, [R1+0x40] ;  /* 0x0000400001d87983 */ /* 0x000f280000300800 */
[----:B--2---:R-:W2:Y:S04]  /*39b0*/  LDL.LU R217, [R1+0x44] ;  /* 0x0000440001d97983 */ /* 0x004ea80000300800 */
[----:B---3--:R-:W3:Y:S04]  /*39c0*/  LDL.LU R218, [R1+0x48] ;  /* 0x0000480001da7983 */ /* 0x008ee80000300800 */
[----:B----4-:R-:W4:Y:S04]  /*39d0*/  LDL.LU R219, [R1+0x4c] ;  /* 0x00004c0001db7983 */ /* 0x010f280000300800 */
[----:B-1----:R-:W4:Y:S04]  /*39e0*/  LDL.LU R220, [R1+0x50] ;  /* 0x0000500001dc7983 */ /* 0x002f280000300800 */
[----:B------:R-:W4:Y:S04]  /*39f0*/  LDL.LU R221, [R1+0x54] ;  /* 0x0000540001dd7983 */ /* 0x000f280000300800 */
[----:B------:R-:W4:Y:S04]  /*3a00*/  LDL.LU R222, [R1+0x58] ;  /* 0x0000580001de7983 */ /* 0x000f280000300800 */
[----:B------:R-:W4:Y:S04]  /*3a10*/  LDL.LU R223, [R1+0x5c] ;  /* 0x00005c0001df7983 */ /* 0x000f280000300800 */
[----:B------:R-:W4:Y:S04]  /*3a20*/  LDL.LU R224, [R1+0x60] ;  /* 0x0000600001e07983 */ /* 0x000f280000300800 */
[----:B0-----:R-:W4:Y:S04]  /*3a30*/  LDL.LU R225, [R1+0x64] ;  /* 0x0000640001e17983 */ /* 0x001f280000300800 */
[----:B------:R-:W4:Y:S04]  /*3a40*/  LDL.LU R226, [R1+0x68] ;  /* 0x0000680001e27983 */ /* 0x000f280000300800 */
[----:B------:R-:W4:Y:S01]  /*3a50*/  LDL.LU R227, [R1+0x6c] ;  /* 0x00006c0001e37983 */ /* 0x000f220000300800 */
[----:B------:R-:W-:-:S05]  /*3a60*/  FADD R211, R71, R211 ;  /* 0x000000d347d37221 */ /* 0x000fca0000000000 */
[----:B------:R0:W-:Y:S01]  /*3a70*/  STL [R1+0x2c], R211 ;  /* 0x00002cd301007387 */ /* 0x0001e20000100800 */
[----:B------:R-:W-:-:S03]  /*3a80*/  FADD R212, R72, R212 ;  /* 0x000000d448d47221 */ /* 0x000fc60000000000 */
[----:B0-----:R0:W5:Y:S01]  /*3a90*/  LDL.LU R211, [R1+0xc8] ;  /* 0x0000c80001d37983 */ /* 0x0011620000300800 */
[----:B------:R-:W-:-:S03]  /*3aa0*/  FADD R213, R73, R213 ;  /* 0x000000d549d57221 */ /* 0x000fc60000000000 */
[----:B------:R1:W-:Y:S01]  /*3ab0*/  STL [R1+0x30], R212 ;  /* 0x000030d401007387 */ /* 0x0003e20000100800 */
[----:B------:R-:W-:-:S01]  /*3ac0*/  FADD R214, R74, R214 ;  /* 0x000000d64ad67221 */ /* 0x000fc20000000000 */
[----:B------:R-:W-:Y:S02]  /*3ad0*/  FADD R215, R75, R215 ;  /* 0x000000d74bd77221 */ /* 0x000fe40000000000 */
[----:B-1----:R0:W5:Y:S01]  /*3ae0*/  LDL.LU R212, [R1+0xc4] ;  /* 0x0000c40001d47983 */ /* 0x0021620000300800 */
[----:B------:R-:W-:-:S03]  /*3af0*/  FADD R216, R76, R216 ;  /* 0x000000d84cd87221 */ /* 0x000fc60000000000 */
[----:B------:R1:W-:Y:S01]  /*3b00*/  STL [R1+0x34], R213 ;  /* 0x000034d501007387 */ /* 0x0003e20000100800 */
[----:B--2---:R-:W-:-:S03]  /*3b10*/  FADD R217, R77, R217 ;  /* 0x000000d94dd97221 */ /* 0x004fc60000000000 */
[----:B-1----:R0:W5:Y:S01]  /*3b20*/  LDL.LU R213, [R1+0xc0] ;  /* 0x0000c00001d57983 */ /* 0x0021620000300800 */
[----:B---3--:R-:W-:-:S03]  /*3b30*/  FADD R218, R78, R218 ;  /* 0x000000da4eda7221 */ /* 0x008fc60000000000 */
[----:B------:R1:W-:Y:S01]  /*3b40*/  STL [R1+0x38], R214 ;  /* 0x000038d601007387 */ /* 0x0003e20000100800 */
[----:B----4-:R-:W-:-:S01]  /*3b50*/  FADD R219, R79, R219 ;  /* 0x000000db4fdb7221 */ /* 0x010fc20000000000 */
[----:B------:R-:W-:Y:S02]  /*3b60*/  FADD R220, R80, R220 ;  /* 0x000000dc50dc7221 */ /* 0x000fe40000000000 */
[----:B-1----:R0:W5:Y:S04]  /*3b70*/  LDL.LU R214, [R1+0xbc] ;  /* 0x0000bc0001d67983 */ /* 0x0021680000300800 */
[----:B------:R1:W-:Y:S01]  /*3b80*/  STL [R1+0x3c], R215 ;  /* 0x00003cd701007387 */ /* 0x0003e20000100800 */
[----:B------:R-:W-:-:S01]  /*3b90*/  FADD R221, R81, R221 ;  /* 0x000000dd51dd7221 */ /* 0x000fc20000000000 */
[----:B------:R-:W-:-:S02]  /*3ba0*/  FADD R222, R82, R222 ;  /* 0x000000de52de7221 */ /* 0x000fc40000000000 */
[----:B-1----:R0:W5:Y:S04]  /*3bb0*/  LDL.LU R215, [R1+0xb8] ;  /* 0x0000b80001d77983 */ /* 0x0021680000300800 */
[----:B------:R1:W-:Y:S01]  /*3bc0*/  STL [R1+0x40], R216 ;  /* 0x000040d801007387 */ /* 0x0003e20000100800 */
[----:B------:R-:W-:-:S03]  /*3bd0*/  FADD R223, R83, R223 ;  /* 0x000000df53df7221 */ /* 0x000fc60000000000 */
        /* <DEDUP_REMOVED lines=13> */
[----:B------:R1:W-:Y:S04]  /*3cb0*/  STL [R1+0x54], R221 ;  /* 0x000054dd01007387 */ /* 0x0003e80000100800 */
        /* <DEDUP_REMOVED lines=12> */
[----:B-1----:R0:W5:Y:S01]  /*3d80*/  LDL.LU R227, [R1+0x88] ;  /* 0x0000880001e37983 */ /* 0x0021620000300800 */
        /* <DEDUP_REMOVED lines=82> */
[----:B0-----:R-:W-:-:S06]  /*42b0*/  UMOV UR6, URZ ;  /* 0x0000003f00067c82 */ /* 0x001fcc0008000000 */
.L_x_28:
[----:B------:R-:W-:Y:S05]  /*42c0*/  @!P1 BRA `(.L_x_29) ;  /* 0x0000000000049947 */ /* 0x000fea0003800000 */
[----:B------:R-:W-:Y:S01]  /*42d0*/  BPT.TRAP 0x1 ;  /* 0x000000040000795c */ /* 0x000fe20000300000 */
.L_x_29:
[----:B------:R2:W-:Y:S04]  /*42e0*/  STL [R1+0x8c], R2 ;  /* 0x00008c0201007387 */ /* 0x0005e80000100800 */
[----:B--2---:R-:W2:Y:S04]  /*42f0*/  LDL R2, [R1+0x70] ;  /* 0x0000700001027983 */ /* 0x004ea80000100800 */
[----:B-----5:R3:W-:Y:S04]  /*4300*/  STL [R1+0x88], R0 ;  /* 0x0000880001007387 */ /* 0x0207e80000100800 */
[----:B---3--:R-:W3:Y:S01]  /*4310*/  LDL R0, [R1+0x74] ;  /* 0x0000740001007983 */ /* 0x008ee20000100800 */
[----:B-1----:R-:W-:Y:S01]  /*4320*/  IMAD.U32 R229, RZ, RZ, UR25 ;  /* 0x00000019ffe57e24 */ /* 0x002fe2000f8e00ff */
[----:B--2---:R-:W-:-:S02]  /*4330*/  ISETP.NE.AND P0, PT, R2, RZ, PT ;  /* 0x000000ff0200720c */ /* 0x004fc40003f05270 */
[----:B------:R1:W5:Y:S11]  /*4340*/  LDL.LU R2, [R1+0x8c] ;  /* 0x00008c0001027983 */ /* 0x0003760000300800 */
[----:B------:R-:W-:-:S05]  /*4350*/  @P0 LEA R229, R229, UR11, 0x3 ;  /* 0x0000000be5e50c11 */ /* 0x000fca000f8e18ff */
[----:B------:R-:W-:-:S05]  /*4360*/  @P0 VIADD R229, R229, 0x28 ;  /* 0x00000028e5e50836 */ /* 0x000fca0000000000 */
[----:B---3--:R-:W-:Y:S02]  /*4370*/  @P0 PRMT R229, R0, 0x654, R229 ;  /* 0x0000065400e50816 */ /* 0x008fe400000000e5 */
[----:B------:R1:W5:Y:S01]  /*4380*/  LDL.LU R0, [R1+0x88] ;  /* 0x0000880001007983 */ /* 0x0003620000300800 */
[----:B------:R-:W-:Y:S01]  /*4390*/  UISETP.GT.U32.AND UP0, UPT, UR13, 0x1, UPT ;  /* 0x000000010d00788c */ /* 0x000fe2000bf04070 */
[----:B------:R1:W-:Y:S05]  /*43a0*/  @P0 SYNCS.ARRIVE.TRANS64.RED.A1T0 RZ, [R229+URZ], RZ ;  /* 0x000000ffe5ff09a7 */ /* 0x0003ea000810043f */
[----:B------:R-:W-:-:S13]  /*43b0*/  PLOP3.LUT P0, PT, PT, PT, UP0, 0x80, 0x0 ;  /* 0x000000000000781c */ /* 0x000fda0003f0f008 */
[----:B-1----:R-:W-:Y:S05]  /*43c0*/  @P0 BRA `(.L_x_30) ;  /* 0x0000000000040947 */ /* 0x002fea0003800000 */
[----:B------:R-:W-:Y:S01]  /*43d0*/  BPT.TRAP 0x1 ;  /* 0x000000040000795c */ /* 0x000fe20000300000 */
.L_x_30:
[----:B------:R-:W-:Y:S02]  /*43e0*/  UISETP.GT.AND UP2, UPT, UR26, 0x1, UPT ;  /* 0x000000011a00788c */ /* 0x000fe4000bf44270 */
[----:B------:R-:W-:Y:S02]  /*43f0*/  UIADD3 UR23, UR23, 0x1, URZ ;  /* 0x0000000117177890 */ /* 0x000fe4000fffe03f */
[----:B------:R-:W-:Y:S02]  /*4400*/  UIADD3 UR25, UR25, 0x1, URZ ;  /* 0x0000000119197890 */ /* 0x000fe4000fffe03f */
[----:B------:R-:W-:Y:S01]  /*4410*/  PLOP3.LUT P0, PT, PT, PT, UP2, 0x80, 0x0 ;  /* 0x000000000000781c */ /* 0x000fe20003f0f028 */
[----:B------:R-:W-:Y:S02]  /*4420*/  UISETP.NE.AND UP0, UPT, UR23, 0x5, UPT ;  /* 0x000000051700788c */ /* 0x000fe4000bf05270 */
[----:B------:R-:W-:Y:S02]  /*4430*/  UIADD3 UR16, UR26, -0x1, URZ ;  /* 0xffffffff1a107890 */ /* 0x000fe4000fffe03f */
[----:B------:R-:W-:-:S02]  /*4440*/  USEL UR8, URZ, 0x1, UP0 ;  /* 0x000000013f087887 */ /* 0x000fc40008000000 */
[----:B------:R-:W-:Y:S02]  /*4450*/  UISETP.NE.AND UP1, UPT, UR25, 0x5, UPT ;  /* 0x000000051900788c */ /* 0x000fe4000bf25270 */
[----:B------:R-:W-:Y:S02]  /*4460*/  ULOP3.LUT UR24, UR24, UR8, URZ, 0x3c, !UPT ;  /* 0x0000000818187292 */ /* 0x000fe4000f8e3c3f */
[----:B------:R-:W-:Y:S02]  /*4470*/  USEL UR23, UR23, URZ, UP0 ;  /* 0x0000003f17177287 */ /* 0x000fe40008000000 */
[----:B------:R-:W-:Y:S01]  /*4480*/  USEL UR25, UR25, URZ, UP1 ;  /* 0x0000003f19197287 */ /* 0x000fe20008800000 */
[----:B------:R-:W-:Y:S01]  /*4490*/  UMOV UR8, 0x1 ;  /* 0x0000000100087882 */ /* 0x000fe20000000000 */
[----:B------:R-:W-:Y:S01]  /*44a0*/  UMOV UR26, UR16 ;  /* 0x00000010001a7c82 */ /* 0x000fe20008000000 */
[----:B------:R-:W-:Y:S09]  /*44b0*/  @P0 BRA `(.L_x_31) ;  /* 0xffffffec000c0947 */ /* 0x000ff2000383ffff */
.L_x_23:
[----:B------:R-:W-:-:S04]  /*44c0*/  UISETP.NE.AND UP0, UPT, UR6, URZ, UPT ;  /* 0x0000003f0600728c */ /* 0x000fc8000bf05270 */
[----:B------:R-:W-:-:S06]  /*44d0*/  USEL UR6, URZ, 0x1, !UP0 ;  /* 0x000000013f067887 */ /* 0x000fcc000c000000 */
[----:B------:R-:W-:-:S13]  /*44e0*/  ISETP.NE.AND P0, PT, RZ, UR6, PT ;  /* 0x00000006ff007c0c */ /* 0x000fda000bf05270 */
[----:B------:R-:W-:Y:S05]  /*44f0*/  @!P0 BRA `(.L_x_32) ;  /* 0x0000000c00c48947 */ /* 0x000fea0003800000 */
[----:B------:R-:W-:Y:S02]  /*4500*/  WARPGROUP.DEPBAR.LE gsb0, 0x0 ;  /* 0x00008000000079c5 */ /* 0x000fe40000010000 */
[----:B-----5:R-:W-:Y:S01]  /*4510*/  FADD R227, R89, R227 ;  /* 0x000000e359e37221 */ /* 0x020fe20000000000 */
[----:B------:R-:W-:-:S04]  /*4520*/  FADD R228, R88, R228 ;  /* 0x000000e458e47221 */ /* 0x000fc80000000000 */
[----:B------:R1:W-:Y:S04]  /*4530*/  STL [R1+0x88], R227 ;  /* 0x000088e301007387 */ /* 0x0003e80000100800 */
[----:B-1----:R-:W2:Y:S04]  /*4540*/  LDL.LU R227, [R1+0x6c] ;  /* 0x00006c0001e37983 */ /* 0x002ea80000300800 */
[----:B--2---:R1:W-:Y:S04]  /*4550*/  STL [R1+0x8c], R227 ;  /* 0x00008ce301007387 */ /* 0x0043e80000100800 */
        /* <DEDUP_REMOVED lines=52> */
[----:B-1----:R-:W2:Y:S01]  /*48a0*/  LDL.LU R227, [R1] ;  /* 0x0000000001e37983 */ /* 0x002ea20000300800 */
[----:B------:R-:W-:Y:S01]  /*48b0*/  FADD R226, R90, R226 ;  /* 0x000000e25ae27221 */ /* 0x000fe20000000000 */
        /* <DEDUP_REMOVED lines=97> */
[----:B--2---:R-:W-:-:S05]  /*4ed0*/  FADD R227, R60, R227 ;  /* 0x000000e33ce37221 */ /* 0x004fca0000000000 */
[----:B------:R1:W-:Y:S04]  /*4ee0*/  STL [R1], R227 ;  /* 0x000000e301007387 */ /* 0x0003e80000100800 */
[----:B-1----:R-:W2:Y:S02]  /*4ef0*/  LDL.LU R227, [R1+0xf4] ;  /* 0x0000f40001e37983 */ /* 0x002ea40000300800 */
[----:B--2---:R-:W-:-:S05]  /*4f00*/  FADD R227, R61, R227 ;  /* 0x000000e33de37221 */ /* 0x004fca0000000000 */
[----:B------:R1:W-:Y:S04]  /*4f10*/  STL [R1+0x4], R227 ;  /* 0x000004e301007387 */ /* 0x0003e80000100800 */
        /* <DEDUP_REMOVED lines=78> */
[----:B-1----:R1:W5:Y:S02]  /*5400*/  LDL.LU R227, [R1+0x88] ;  /* 0x0000880001e37983 */ /* 0x0023640000300800 */
.L_x_32:
[----:B------:R-:W-:Y:S02]  /*5410*/  WARPGROUP.DEPBAR.LE gsb0, 0x0 ;  /* 0x00008000000079c5 */ /* 0x000fe40000010000 */
[----:B------:R-:W2:Y:S02]  /*5420*/  LDC R24, c[0x0][0x28c] ;  /* 0x0000a300ff187b82 */ /* 0x000ea40000000800 */
[----:B--2---:R-:W-:-:S13]  /*5430*/  ISETP.GE.AND P0, PT, R24, 0x1, PT ;  /* 0x000000011800780c */ /* 0x004fda0003f06270 */
[----:B------:R-:W-:Y:S05]  /*5440*/  @!P0 BRA `(.L_x_33) ;  /* 0x0000000000748947 */ /* 0x000fea0003800000 */
[----:B------:R-:W-:-:S06]  /*5450*/  UISETP.NE.AND UP0, UPT, UR22, 0x3, UPT ;  /* 0x000000031600788c */ /* 0x000fcc000bf05270 */
[----:B------:R-:W-:-:S13]  /*5460*/  PLOP3.LUT P0, PT, PT, PT, UP0, 0x80, 0x0 ;  /* 0x000000000000781c */ /* 0x000fda0003f0f008 */
[----:B------:R-:W-:Y:S05]  /*5470*/  @!P0 BRA `(.L_x_34) ;  /* 0x0000000000048947 */ /* 0x000fea0003800000 */
[----:B------:R-:W-:Y:S01]  /*5480*/  BPT.TRAP 0x1 ;  /* 0x000000040000795c */ /* 0x000fe20000300000 */
.L_x_34:
[----:B-----5:R2:W-:Y:S04]  /*5490*/  STL [R1+0x88], R0 ;  /* 0x0000880001007387 */ /* 0x0205e80000100800 */
[----:B--2---:R-:W2:Y:S01]  /*54a0*/  LDL R0, [R1+0x70] ;  /* 0x0000700001007983 */ /* 0x004ea20000100800 */
[----:B------:R-:W-:Y:S01]  /*54b0*/  BSSY B0, `(.L_x_35) ;  /* 0x0000012000007945 */ /* 0x000fe20003800000 */
[----:B--2---:R-:W-:Y:S02]  /*54c0*/  ISETP.NE.AND P0, PT, R0, RZ, PT ;  /* 0x000000ff0000720c */ /* 0x004fe40003f05270 */
[----:B------:R2:W5:Y:S11]  /*54d0*/  LDL.LU R0, [R1+0x88] ;  /* 0x0000880001007983 */ /* 0x0005760000300800 */
[----:B--2---:R-:W-:Y:S05]  /*54e0*/  @!P0 BRA `(.L_x_36) ;  /* 0x0000000000388947 */ /* 0x004fea0003800000 */
[----:B-----5:R2:W-:Y:S04]  /*54f0*/  STL [R1+0x88], R0 ;  /* 0x0000880001007387 */ /* 0x0205e80000100800 */
[----:B--2---:R-:W2:Y:S01]  /*5500*/  LDL R0, [R1+0x74] ;  /* 0x0000740001007983 */ /* 0x004ea20000100800 */
[----:B------:R-:W-:-:S04]  /*5510*/  UISETP.LT.AND UP0, UPT, UR9, 0x1, UPT ;  /* 0x000000010900788c */ /* 0x000fc8000bf01270 */
[----:B------:R-:W-:-:S04]  /*5520*/  USEL UR8, UR9, 0x1, UP0 ;  /* 0x0000000109087887 */ /* 0x000fc80008000000 */
[----:B------:R-:W-:-:S04]  /*5530*/  UIADD3 UR8, UR5, UR9, -UR8 ;  /* 0x0000000905087290 */ /* 0x000fc8000fffe808 */
[----:B------:R-:W-:-:S04]  /*5540*/  UIMAD.WIDE.U32 UR6, UR8, -0x33333333, URZ ;  /* 0xcccccccd080678a5 */ /* 0x000fc8000f8e003f */
[----:B------:R-:W-:-:S04]  /*5550*/  USHF.R.U32.HI UR6, URZ, 0x2, UR7 ;  /* 0x000000023f067899 */ /* 0x000fc80008011607 */
[----:B------:R-:W-:-:S04]  /*5560*/  UIMAD UR8, UR6, -0x5, UR8 ;  /* 0xfffffffb060878a4 */ /* 0x000fc8000f8e0208 */
[----:B------:R-:W-:-:S04]  /*5570*/  ULEA UR8, UR8, UR11, 0x3 ;  /* 0x0000000b08087291 */ /* 0x000fc8000f8e183f */
[----:B------:R-:W-:-:S06]  /*5580*/  UIADD3 UR8, UR8, 0x28, URZ ;  /* 0x0000002808087890 */ /* 0x000fcc000fffe03f */
[----:B------:R-:W-:-:S05]  /*5590*/  IMAD.U32 R24, RZ, RZ, UR8 ;  /* 0x00000008ff187e24 */ /* 0x000fca000f8e00ff */
[----:B--2---:R-:W-:Y:S02]  /*55a0*/  PRMT R24, R0, 0x654, R24 ;  /* 0x0000065400187816 */ /* 0x004fe40000000018 */
[----:B------:R2:W5:Y:S02]  /*55b0*/  LDL.LU R0, [R1+0x88] ;  /* 0x0000880001007983 */ /* 0x0005640000300800 */
[----:B------:R2:W-:Y:S03]  /*55c0*/  SYNCS.ARRIVE.TRANS64.RED.A1T0 RZ, [R24+URZ], RZ ;  /* 0x000000ff18ff79a7 */ /* 0x0005e6000810043f */
.L_x_36:
[----:B------:R-:W-:Y:S05]  /*55d0*/  BSYNC B0 ;  /* 0x0000000000007941 */ /* 0x000fea0003800000 */
.L_x_35:
[----:B------:R-:W-:-:S06]  /*55e0*/  UISETP.GT.U32.AND UP0, UPT, UR13, 0x1, UPT ;  /* 0x000000010d00788c */ /* 0x000fcc000bf04070 */
[----:B------:R-:W-:-:S13]  /*55f0*/  PLOP3.LUT P0, PT, PT, PT, UP0, 0x80, 0x0 ;  /* 0x000000000000781c */ /* 0x000fda0003f0f008 */
[----:B------:R-:W-:Y:S05]  /*5600*/  @P0 BRA `(.L_x_33) ;  /* 0x0000000000040947 */ /* 0x000fea0003800000 */
[----:B------:R-:W-:Y:S01]  /*5610*/  BPT.TRAP 0x1 ;  /* 0x000000040000795c */ /* 0x000fe20000300000 */
.L_x_33:
[----:B-----5:R3:W-:Y:S01]  /*5620*/  STL [R1+0x8c], R2 ;  /* 0x00008c0201007387 */ /* 0x0207e20000100800 */
[----:B------:R-:W4:Y:S01]  /*5630*/  LDC R28, c[0x0][0x288] ;  /* 0x0000a200ff1c7b82 */ /* 0x000f220000000800 */
[----:B------:R-:W-:Y:S02]  /*5640*/  UIADD3 UR8, UR9, UR5, URZ ;  /* 0x0000000509087290 */ /* 0x000fe4000fffe03f */
[----:B------:R0:W-:Y:S01]  /*5650*/  STL [R1+0x88], R0 ;  /* 0x0000880001007387 */ /* 0x0001e20000100800 */
[----:B------:R-:W-:Y:S01]  /*5660*/  USHF.R.S32.HI UR10, URZ, 0x1f, UR12 ;  /* 0x0000001f3f0a7899 */ /* 0x000fe2000801140c */
[----:B------:R-:W-:Y:S01]  /*5670*/  ULDC UR18, c[0x0][0x284] ;  /* 0x0000a10000127ab9 */ /* 0x000fe20000000800 */
[----:B------:R-:W-:Y:S01]  /*5680*/  ULDC.64 UR16, c[0x0][0x5d0] ;  /* 0x0001740000107ab9 */ /* 0x000fe20000000a00 */
[----:B---3--:R-:W2:Y:S01]  /*5690*/  S2R R2, SR_TID.X ;  /* 0x0000000000027919 */ /* 0x008ea20000002100 */
[----:B0-----:R-:W3:Y:S01]  /*56a0*/  LDL.LU R0, [R1+0x84] ;  /* 0x0000840001007983 */ /* 0x001ee20000300800 */
[----:B------:R-:W-:Y:S01]  /*56b0*/  IMAD.MOV.U32 R37, RZ, RZ, RZ ;  /* 0x000000ffff257224 */ /* 0x000fe200078e00ff */
[----:B------:R-:W-:Y:S01]  /*56c0*/  UISETP.GE.U32.AND UP1, UPT, UR9, 0x5, UPT ;  /* 0x000000050900788c */ /* 0x000fe2000bf26070 */
[----:B--2---:R-:W-:-:S02]  /*56d0*/  SHF.R.U32.HI R24, RZ, 0x2, R2 ;  /* 0x00000002ff187819 */ /* 0x004fc40000011602 */
[----:B------:R-:W-:Y:S02]  /*56e0*/  SHF.R.U32.HI R27, RZ, 0x7, R2 ;  /* 0x00000007ff1b7819 */ /* 0x000fe40000011602 */
[----:B------:R-:W-:Y:S02]  /*56f0*/  LOP3.LUT R26, R2, 0x60, RZ, 0xc0, !PT ;  /* 0x00000060021a7812 */ /* 0x000fe400078ec0ff */
[----:B------:R-:W-:Y:S02]  /*5700*/  LOP3.LUT R25, R24, 0x7, RZ, 0xc0, !PT ;  /* 0x0000000718197812 */ /* 0x000fe400078ec0ff */
[----:B------:R-:W-:Y:S02]  /*5710*/  LOP3.LUT R24, R27, 0x1, RZ, 0xc0, !PT ;  /* 0x000000011b187812 */ /* 0x000fe400078ec0ff */
[----:B------:R-:W-:-:S03]  /*5720*/  SHF.R.U32.HI R26, RZ, 0x1, R26 ;  /* 0x00000001ff1a7819 */ /* 0x000fc6000001161a */
[----:B------:R-:W-:Y:S01]  /*5730*/  IMAD.SHL.U32 R30, R24, 0x40, RZ ;  /* 0x00000040181e7824 */ /* 0x000fe200078e00ff */
[----:B------:R-:W-:-:S04]  /*5740*/  IADD3 R27, RZ, -R26, -R25 ;  /* 0x8000001aff1b7210 */ /* 0x000fc80007ffe819 */
[----:B------:R-:W-:Y:S01]  /*5750*/  LOP3.LUT R25, R30, 0x40, R25, 0xe2, !PT ;  /* 0x000000401e197812 */ /* 0x000fe200078ee219 */
[----:B------:R-:W-:Y:S02]  /*5760*/  IMAD R41, R24, -0x40, R27 ;  /* 0xffffffc018297824 */ /* 0x000fe400078e021b */
[----:B---3--:R-:W-:Y:S02]  /*5770*/  IMAD.SHL.U32 R29, R0, 0x80, RZ ;  /* 0x00000080001d7824 */ /* 0x008fe400078e00ff */
[----:B------:R-:W2:Y:S01]  /*5780*/  LDL.LU R0, [R1+0x80] ;  /* 0x0000800001007983 */ /* 0x000ea20000300800 */
[C---:B------:R-:W-:Y:S01]  /*5790*/  LOP3.LUT R24, R2.reuse, 0x3, RZ, 0xc0, !PT ;  /* 0x0000000302187812 */ /* 0x040fe200078ec0ff */
[----:B------:R-:W-:Y:S01]  /*57a0*/  IMAD.SHL.U32 R32, R2, 0x2, RZ ;  /* 0x0000000202207824 */ /* 0x000fe200078e00ff */
[----:B------:R-:W-:Y:S01]  /*57b0*/  LOP3.LUT R36, R25, R26, RZ, 0xfc, !PT ;  /* 0x0000001a19247212 */ /* 0x000fe200078efcff */
[----:B------:R0:W5:Y:S01]  /*57c0*/  LDL.LU R2, [R1+0x8c] ;  /* 0x00008c0001027983 */ /* 0x0001620000300800 */
[----:B------:R-:W-:Y:S01]  /*57d0*/  UISETP.GT.U32.AND UP0, UPT, UR8, 0x4, UPT ;  /* 0x000000040800788c */ /* 0x000fe2000bf04070 */
[----:B----4-:R-:W-:Y:S01]  /*57e0*/  IMAD R42, R24, -0x2, R28 ;  /* 0xfffffffe182a7824 */ /* 0x010fe200078e021c */
[----:B------:R-:W-:-:S02]  /*57f0*/  ISETP.GE.AND P0, PT, R29, R28, PT ;  /* 0x0000001c1d00720c */ /* 0x000fc40003f06270 */
[----:B------:R-:W-:Y:S01]  /*5800*/  LOP3.LUT R32, R29, 0x6, R32, 0xf8, !PT ;  /* 0x000000061d207812 */ /* 0x000fe200078ef820 */
[----:B------:R-:W-:Y:S02]  /*5810*/  UISETP.LT.U32.AND UP0, UPT, UR9, 0x5, UP0 ;  /* 0x000000050900788c */ /* 0x000fe40008701070 */
[----:B------:R-:W-:Y:S01]  /*5820*/  UIMAD.WIDE.U32 UR6, UR8, -0x33333333, URZ ;  /* 0xcccccccd080678a5 */ /* 0x000fe2000f8e003f */
[----:B------:R-:W-:Y:S01]  /*5830*/  SHF.R.S32.HI R33, RZ, 0x1f, R32 ;  /* 0x0000001fff217819 */ /* 0x000fe20000011420 */
[----:B------:R-:W-:Y:S01]  /*5840*/  UIMAD UR5, UR10, UR16, URZ ;  /* 0x000000100a0572a4 */ /* 0x000fe2000f8e023f */
[C---:B--2---:R-:W-:Y:S02]  /*5850*/  IMAD R24, R0.reuse, 0xc0, RZ ;  /* 0x000000c000187824 */ /* 0x044fe400078e02ff */
[----:B------:R-:W-:Y:S02]  /*5860*/  IMAD.WIDE R36, R0, 0xc0, R36 ;  /* 0x000000c000247825 */ /* 0x000fe400078e0224 */
[----:B------:R0:W5:Y:S01]  /*5870*/  LDL.LU R0, [R1+0x88] ;  /* 0x0000880001007983 */ /* 0x0001620000300800 */
[----:B------:R-:W-:Y:S01]  /*5880*/  ISETP.GE.OR P0, PT, R24, UR18, P0 ;  /* 0x0000001218007c0c */ /* 0x000fe20008706670 */
[----:B------:R-:W-:Y:S01]  /*5890*/  IMAD.U32 R27, RZ, RZ, UR16 ;  /* 0x00000010ff1b7e24 */ /* 0x000fe2000f8e00ff */
[----:B------:R-:W-:-:S02]  /*58a0*/  USEL UR11, URZ, 0x1, !UP0 ;  /* 0x000000013f0b7887 */ /* 0x000fc4000c000000 */
[----:B------:R-:W-:Y:S02]  /*58b0*/  USHF.R.U32.HI UR6, URZ, 0x2, UR7 ;  /* 0x000000023f067899 */ /* 0x000fe40008011607 */
[----:B------:R-:W-:Y:S02]  /*58c0*/  UIMAD UR7, UR12, UR17, UR5 ;  /* 0x000000110c0772a4 */ /* 0x000fe4000f8e0205 */
[----:B------:R-:W-:Y:S01]  /*58d0*/  IMAD.WIDE.U32 R26, R27, UR12, R32 ;  /* 0x0000000c1b1a7c25 */ /* 0x000fe2000f8e0020 */
[----:B------:R-:W-:Y:S01]  /*58e0*/  ULOP3.LUT UR4, UR4, UR11, URZ, 0x3c, !UPT ;  /* 0x0000000b04047292 */ /* 0x000fe2000f8e3c3f */
[----:B------:R-:W-:Y:S01]  /*58f0*/  IADD3 R41, -R24, UR18, R41 ;  /* 0x0000001218297c10 */ /* 0x000fe2000fffe129 */
[----:B------:R-:W-:Y:S02]  /*5900*/  UIMAD UR5, UR6, -0x5, UR8 ;  /* 0xfffffffb060578a4 */ /* 0x000fe4000f8e0208 */
[----:B------:R-:W-:Y:S01]  /*5910*/  @UP1 ULOP3.LUT UR4, UR4, 0x1, UR6, 0x78, !UPT ;  /* 0x0000000104041892 */ /* 0x000fe2000f8e7806 */
[----:B------:R-:W-:-:S02]  /*5920*/  VIADD R27, R27, UR7 ;  /* 0x000000071b1b7c36 */ /* 0x000fc40008000000 */
[----:B------:R-:W-:Y:S02]  /*5930*/  IMAD.IADD R42, R42, 0x1, -R29 ;  /* 0x000000012a2a7824 */ /* 0x000fe400078e0a1d */
[----:B------:R-:W-:Y:S01]  /*5940*/  IMAD.MOV.U32 R40, RZ, RZ, -0x1 ;  /* 0xffffffffff287424 */ /* 0x000fe200078e00ff */
[----:B0-----:R-:W-:Y:S06]  /*5950*/  @P0 BRA `(.L_x_37) ;  /* 0x0000008c00ec0947 */ /* 0x001fec0003800000 */
[----:B------:R-:W0:Y:S01]  /*5960*/  LDC.64 R28, c[0x0][0x5c8] ;  /* 0x00017200ff1c7b82 */ /* 0x000e220000000a00 */
[----:B------:R-:W-:Y:S01]  /*5970*/  ULDC.64 UR6, c[0x0][0x5c0] ;  /* 0x0001700000067ab9 */ /* 0x000fe20000000a00 */
[----:B------:R-:W-:Y:S01]  /*5980*/  BSSY B0, `(.L_x_37) ;  /* 0x00008f8000007945 */ /* 0x000fe20003800000 */
[-C--:B0-----:R-:W-:Y:S01]  /*5990*/  IMAD R24, R37, R28.reuse, RZ ;  /* 0x0000001c25187224 */ /* 0x081fe200078e02ff */
[----:B------:R-:W-:Y:S01]  /*59a0*/  SHF.L.U64.HI R34, R28, 0x3, R29 ;  /* 0x000000031c227819 */ /* 0x000fe2000001021d */
[----:B------:R-:W-:-:S04]  /*59b0*/  IMAD.WIDE.U32 R26, R36, R28, R26 ;  /* 0x0000001c241a7225 */ /* 0x000fc800078e001a */
[----:B------:R-:W-:Y:S01]  /*59c0*/  IMAD R25, R36, R29, R24 ;  /* 0x0000001d24197224 */ /* 0x000fe200078e0218 */
[----:B------:R-:W-:Y:S01]  /*59d0*/  IADD3 R24, P3, R26, UR6, RZ ;  /* 0x000000061a187c10 */ /* 0x000fe2000ff7e0ff */
[C---:B------:R-:W-:Y:S01]  /*59e0*/  IMAD.SHL.U32 R35, R28.reuse, 0x8, RZ ;  /* 0x000000081c237824 */ /* 0x040fe200078e00ff */
[----:B------:R-:W-:Y:S01]  /*59f0*/  LEA R30, P2, R28, R26, 0x7 ;  /* 0x0000001a1c1e7211 */ /* 0x000fe200078438ff */
[----:B------:R-:W-:-:S03]  /*5a00*/  IMAD.IADD R27, R27, 0x1, R25 ;  /* 0x000000011b1b7824 */ /* 0x000fc600078e0219 */
[----:B------:R-:W-:Y:S02]  /*5a10*/  IADD3 R26, P1, P0, R26, UR6, R35 ;  /* 0x000000061a1a7c10 */ /* 0x000fe4000f83e023 */
[----:B------:R-:W-:Y:S02]  /*5a20*/  IADD3.X R25, R27, UR7, RZ, P3, !PT ;  /* 0x000000071b197c10 */ /* 0x000fe40009ffe4ff */
[----:B------:R-:W-:Y:S02]  /*5a30*/  FSETP.NEU.AND P3, PT, RZ, UR21, PT ;  /* 0x00000015ff007c0b */ /* 0x000fe4000bf6d000 */
[----:B------:R-:W-:Y:S02]  /*5a40*/  LEA.HI.X R31, R28, R27, R29, 0x7, P2 ;  /* 0x0000001b1c1f7211 */ /* 0x000fe400010f3c1d */
[C---:B------:R-:W-:Y:S02]  /*5a50*/  IADD3 R28, P2, R30.reuse, UR6, RZ ;  /* 0x000000061e1c7c10 */ /* 0x040fe4000ff5e0ff */
[----:B------:R-:W-:-:S02]  /*5a60*/  IADD3 R30, P5, P6, R30, UR6, R35 ;  /* 0x000000061e1e7c10 */ /* 0x000fc4000febe023 */
[----:B------:R-:W-:Y:S02]  /*5a70*/  IADD3.X R29, R31, UR7, RZ, P2, !PT ;  /* 0x000000071f1d7c10 */ /* 0x000fe400097fe4ff */
[--C-:B------:R-:W-:Y:S02]  /*5a80*/  IADD3.X R27, R27, UR7, R34.reuse, P1, P0 ;  /* 0x000000071b1b7c10 */ /* 0x100fe40008fe0422 */
[----:B------:R-:W-:Y:S01]  /*5a90*/  IADD3.X R31, R31, UR7, R34, P5, P6 ;  /* 0x000000071f1f7c10 */ /* 0x000fe2000afec422 */
[----:B------:R-:W-:Y:S06]  /*5aa0*/  @!P3 BRA `(.L_x_38) ;  /* 0x0000006c0014b947 */ /* 0x000fec0003800000 */
[----:B------:R-:W-:Y:S01]  /*5ab0*/  ULDC.64 UR16, c[0x0][0x5b8] ;  /* 0x00016e0000107ab9 */ /* 0x000fe20000000a00 */
[----:B------:R-:W-:Y:S01]  /*5ac0*/  ISETP.GE.AND P0, PT, R41, 0x1, PT ;  /* 0x000000012900780c */ /* 0x000fe20003f06270 */
[----:B------:R-:W-:Y:S02]  /*5ad0*/  UIMAD UR6, UR10, UR16, URZ ;  /* 0x000000100a0672a4 */ /* 0x000fe4000f8e023f */
[----:B------:R-:W-:Y:S01]  /*5ae0*/  IMAD.U32 R35, RZ, RZ, UR16 ;  /* 0x00000010ff237e24 */ /* 0x000fe2000f8e00ff */
[----:B------:R-:W-:Y:S01]  /*5af0*/  BSSY B1, `(.L_x_39) ;  /* 0x0000010000017945 */ /* 0x000fe20003800000 */
[----:B------:R-:W-:Y:S01]  /*5b00*/  ISETP.LT.OR P3, PT, R42, 0x1, !P0 ;  /* 0x000000012a00780c */ /* 0x000fe20004761670 */
[----:B------:R-:W-:Y:S02]  /*5b10*/  UIMAD UR6, UR12, UR17, UR6 ;  /* 0x000000110c0672a4 */ /* 0x000fe4000f8e0206 */
[----:B------:R-:W-:Y:S01]  /*5b20*/  IMAD.WIDE.U32 R32, R35, UR12, R32 ;  /* 0x0000000c23207c25 */ /* 0x000fe2000f8e0020 */
[----:B------:R-:W-:Y:S01]  /*5b30*/  ULDC.64 UR10, c[0x0][0x5a8] ;  /* 0x00016a00000a7ab9 */ /* 0x000fe20000000a00 */
[----:B------:R-:W-:-:S02]  /*5b40*/  PRMT R34, RZ, 0x7610, R34 ;  /* 0x00007610ff227816 */ /* 0x000fc40000000022 */
[----:B------:R-:W-:Y:S02]  /*5b50*/  IMAD.MOV.U32 R38, RZ, RZ, R32 ;  /* 0x000000ffff267224 */ /* 0x000fe400078e0020 */
[----:B------:R-:W-:Y:S01]  /*5b60*/  VIADD R39, R33, UR6 ;  /* 0x0000000621277c36 */ /* 0x000fe20008000000 */
[----:B------:R-:W-:Y:S02]  /*5b70*/  ULDC.64 UR6, c[0x0][0x5b0] ;  /* 0x00016c0000067ab9 */ /* 0x000fe40000000a00 */
[----:B------:R-:W-:Y:S02]  /*5b80*/  IMAD R35, R37, UR6, RZ ;  /* 0x0000000625237c24 */ /* 0x000fe4000f8e02ff */
[----:B------:R-:W-:-:S04]  /*5b90*/  IMAD.WIDE.U32 R32, R36, UR6, R38 ;  /* 0x0000000624207c25 */ /* 0x000fc8000f8e0026 */
[----:B------:R-:W-:Y:S01]  /*5ba0*/  IMAD R35, R36, UR7, R35 ;  /* 0x0000000724237c24 */ /* 0x000fe2000f8e0223 */
[----:B------:R-:W-:-:S04]  /*5bb0*/  IADD3 R32, P1, R32, UR10, RZ ;  /* 0x0000000a20207c10 */ /* 0x000fc8000ff3e0ff */
[----:B------:R-:W-:Y:S01]  /*5bc0*/  IADD3.X R33, R33, UR11, R35, P1, !PT ;  /* 0x0000000b21217c10 */ /* 0x000fe20008ffe423 */
[----:B------:R-:W-:Y:S08]  /*5bd0*/  @P3 BRA `(.L_x_40) ;  /* 0x0000000000043947 */ /* 0x000ff00003800000 */
[----:B------:R0:W5:Y:S02]  /*5be0*/  LDG.E.U8 R34, desc[UR14][R32.64] ;  /* 0x0000000e20227981 */ /* 0x000164000c1e1100 */
.L_x_40:
[----:B------:R-:W-:Y:S05]  /*5bf0*/  BSYNC B1 ;  /* 0x0000000000017941 */ /* 0x000fea0003800000 */
.L_x_39:
[----:B-----5:R-:W-:Y:S01]  /*5c00*/  LOP3.LUT R34, R34, 0xff, RZ, 0xc0, !PT ;  /* 0x000000ff22227812 */ /* 0x020fe200078ec0ff */
[----:B------:R-:W-:Y:S01]  /*5c10*/  BSSY B1, `(.L_x_41) ;  /* 0x000000b000017945 */ /* 0x000fe20003800000 */
[----:B------:R-:W-:Y:S02]  /*5c20*/  ISETP.LT.OR P2, PT, R42, 0x2, !P0 ;  /* 0x000000022a00780c */ /* 0x000fe40004741670 */
[----:B------:R-:W-:-:S05]  /*5c30*/  F2FP.F16.E4M3.UNPACK_B R34, R34 ;  /* 0x00000022ff22723e */ /* 0x000fca00020006ff */
[----:B------:R-:W-:-:S05]  /*5c40*/  HADD2.F32 R34, -RZ, R34.H0_H0 ;  /* 0x20000022ff227230 */ /* 0x000fca0000004100 */
[----:B------:R-:W-:Y:S01]  /*5c50*/  FMUL R35, R34, UR21 ;  /* 0x0000001522237c20 */ /* 0x000fe20008400000 */
[----:B------:R-:W-:-:S03]  /*5c60*/  PRMT R34, RZ, 0x7610, R34 ;  /* 0x00007610ff227816 */ /* 0x000fc60000000022 */
[----:B------:R-:W-:-:S05]  /*5c70*/  FFMA R35, R228, UR20, R35 ;  /* 0x00000014e4237c23 */ /* 0x000fca0008000023 */
[----:B------:R-:W-:-:S05]  /*5c80*/  F2FP.SATFINITE.E4M3.F32.PACK_AB_MERGE_C R35, RZ, R35, RZ ;  /* 0x00000023ff23723e */ /* 0x000fca00048070ff */
[----:B------:R2:W-:Y:S01]  /*5c90*/  @!P3 STG.E.U8 desc[UR14][R24.64], R35 ;  /* 0x000000231800b986 */ /* 0x0005e2000c10110e */
[----:B------:R-:W-:Y:S05]  /*5ca0*/  @P2 BRA `(.L_x_42) ;  /* 0x0000000000042947 */ /* 0x000fea0003800000 */
[----:B------:R3:W5:Y:S02]  /*5cb0*/  LDG.E.U8 R34, desc[UR14][R32.64+0x1] ;  /* 0x0000010e20227981 */ /* 0x000764000c1e1100 */
.L_x_42:
[----:B------:R-:W-:Y:S05]  /*5cc0*/  BSYNC B1 ;  /* 0x0000000000017941 */ /* 0x000fea0003800000 */
.L_x_41:
[----:B-----5:R-:W-:Y:S01]  /*5cd0*/  LOP3.LUT R34, R34, 0xff, RZ, 0xc0, !PT ;  /* 0x000000ff22227812 */ /* 0x020fe200078ec0ff */
[----:B------:R-:W-:Y:S01]  /*5ce0*/  BSSY B1, `(.L_x_43) ;  /* 0x0000013000017945 */ /* 0x000fe20003800000 */
[----:B------:R-:W-:Y:S02]  /*5cf0*/  IADD3 R43, P1, R36, 0x8, RZ ;  /* 0x00000008242b7810 */ /* 0x000fe40007f3e0ff */
[----:B------:R-:W-:-:S03]  /*5d00*/  F2FP.F16.E4M3.UNPACK_B R34, R34 ;  /* 0x00000022ff22723e */ /* 0x000fc600020006ff */
[----:B--2---:R-:W-:Y:S01]  /*5d10*/  IMAD.X R35, RZ, RZ, R37, P1 ;  /* 0x000000ffff237224 */ /* 0x004fe200008e0625 */
[----:B------:R-:W-:Y:S01]  /*5d20*/  ISETP.GE.AND P1, PT, R41, 0x9, PT ;  /* 0x000000092900780c */ /* 0x000fe20003f26270 */
[----:B------:R-:W-:Y:S02]  /*5d30*/  HADD2.F32 R34, -RZ, R34.H0_H0 ;  /* 0x20000022ff227230 */ /* 0x000fe40000004100 */
[----:B------:R-:W-:Y:S01]  /*5d40*/  IMAD R46, R35, UR6, RZ ;  /* 0x00000006232e7c24 */ /* 0x000fe2000f8e02ff */
[----:B------:R-:W-:Y:S02]  /*5d50*/  ISETP.LT.OR P5, PT, R42, 0x1, !P1 ;  /* 0x000000012a00780c */ /* 0x000fe40004fa1670 */
[----:B------:R-:W-:Y:S01]  /*5d60*/  FMUL R44, R34, UR21 ;  /* 0x00000015222c7c20 */ /* 0x000fe20008400000 */
[----:B------:R-:W-:-:S04]  /*5d70*/  IMAD.WIDE.U32 R34, R43, UR6, R38 ;  /* 0x000000062b227c25 */ /* 0x000fc8000f8e0026 */
[----:B------:R-:W-:Y:S01]  /*5d80*/  FFMA R44, R227, UR20, R44 ;  /* 0x00000014e32c7c23 */ /* 0x000fe2000800002c */
[----:B------:R-:W-:Y:S01]  /*5d90*/  IMAD R43, R43, UR7, R46 ;  /* 0x000000072b2b7c24 */ /* 0x000fe2000f8e022e */
[----:B------:R-:W-:-:S03]  /*5da0*/  IADD3 R34, P3, R34, UR10, RZ ;  /* 0x0000000a22227c10 */ /* 0x000fc6000ff7e0ff */
[----:B------:R-:W-:Y:S02]  /*5db0*/  F2FP.SATFINITE.E4M3.F32.PACK_AB_MERGE_C R45, RZ, R44, RZ ;  /* 0x0000002cff2d723e */ /* 0x000fe400048070ff */
[--C-:B------:R-:W-:Y:S02]  /*5dc0*/  IADD3.X R35, R35, UR11, R43.reuse, P3, !PT ;  /* 0x0000000b23237c10 */ /* 0x100fe40009ffe42b */
[----:B------:R-:W-:Y:S01]  /*5dd0*/  PRMT R43, RZ, 0x7610, R43 ;  /* 0x00007610ff2b7816 */ /* 0x000fe2000000002b */
[----:B------:R2:W-:Y:S01]  /*5de0*/  @!P2 STG.E.U8 desc[UR14][R24.64+0x1], R45 ;  /* 0x0000012d1800a986 */ /* 0x0005e2000c10110e */
[----:B------:R-:W-:Y:S05]  /*5df0*/  @P5 BRA `(.L_x_44) ;  /* 0x0000000000045947 */ /* 0x000fea0003800000 */
[----:B------:R4:W5:Y:S02]  /*5e00*/  LDG.E.U8 R43, desc[UR14][R34.64] ;  /* 0x0000000e222b7981 */ /* 0x000964000c1e1100 */
.L_x_44:
[----:B------:R-:W-:Y:S05]  /*5e10*/  BSYNC B1 ;  /* 0x0000000000017941 */ /* 0x000fea0003800000 */
.L_x_43:
[----:B-----5:R-:W-:Y:S01]  /*5e20*/  LOP3.LUT R43, R43, 0xff, RZ, 0xc0, !PT ;  /* 0x000000ff2b2b7812 */ /* 0x020fe200078ec0ff */
[----:B------:R-:W-:Y:S01]  /*5e30*/  BSSY B1, `(.L_x_45) ;  /* 0x000000b000017945 */ /* 0x000fe20003800000 */
[----:B------:R-:W-:Y:S02]  /*5e40*/  ISETP.LT.OR P2, PT, R42, 0x2, !P1 ;  /* 0x000000022a00780c */ /* 0x000fe40004f41670 */
[----:B------:R-:W-:-:S05]  /*5e50*/  F2FP.F16.E4M3.UNPACK_B R43, R43 ;  /* 0x0000002bff2b723e */ /* 0x000fca00020006ff */
[----:B------:R-:W-:-:S05]  /*5e60*/  HADD2.F32 R43, -RZ, R43.H0_H0 ;  /* 0x2000002bff2b7230 */ /* 0x000fca0000004100 */
[----:B------:R-:W-:-:S04]  /*5e70*/  FMUL R43, R43, UR21 ;  /* 0x000000152b2b7c20 */ /* 0x000fc80008400000 */
[----:B------:R-:W-:-:S05]  /*5e80*/  FFMA R43, R226, UR20, R43 ;  /* 0x00000014e22b7c23 */ /* 0x000fca000800002b */
[----:B--2---:R-:W-:Y:S02]  /*5e90*/  F2FP.SATFINITE.E4M3.F32.PACK_AB_MERGE_C R45, RZ, R43, RZ ;  /* 0x0000002bff2d723e */ /* 0x004fe400048070ff */
[----:B------:R-:W-:-:S03]  /*5ea0*/  PRMT R43, RZ, 0x7610, R43 ;  /* 0x00007610ff2b7816 */ /* 0x000fc6000000002b */
[----:B------:R2:W-:Y:S01]  /*5eb0*/  @!P5 STG.E.U8 desc[UR14][R26.64], R45 ;  /* 0x0000002d1a00d986 */ /* 0x0005e2000c10110e */
[----:B------:R-:W-:Y:S05]  /*5ec0*/  @P2 BRA `(.L_x_46) ;  /* 0x0000000000042947 */ /* 0x000fea0003800000 */
[----:B------:R0:W5:Y:S02]  /*5ed0*/  LDG.E.U8 R43, desc[UR14][R34.64+0x1] ;  /* 0x0000010e222b7981 */ /* 0x000164000c1e1100 */
.L_x_46:
[----:B------:R-:W-:Y:S05]  /*5ee0*/  BSYNC B1 ;  /* 0x0000000000017941 */ /* 0x000fea0003800000 */
.L_x_45:
        /* <DEDUP_REMOVED lines=8> */
[----:B--2---:R-:W-:-:S05]  /*5f70*/  F2FP.SATFINITE.E4M3.F32.PACK_AB_MERGE_C R45, RZ, R44, RZ ;  /* 0x0000002cff2d723e */ /* 0x004fca00048070ff */
[----:B------:R2:W-:Y:S01]  /*5f80*/  @!P2 STG.E.U8 desc[UR14][R26.64+0x1], R45 ;  /* 0x0000012d1a00a986 */ /* 0x0005e2000c10110e */
[----:B------:R-:W-:Y:S05]  /*5f90*/  @P3 BRA `(.L_x_48) ;  /* 0x0000000000043947 */ /* 0x000fea0003800000 */
[----:B------:R0:W5:Y:S02]  /*5fa0*/  LDG.E.U8 R43, desc[UR14][R32.64+0x8] ;  /* 0x0000080e202b7981 */ /* 0x000164000c1e1100 */
.L_x_48:
[----:B------:R-:W-:Y:S05]  /*5fb0*/  BSYNC B1 ;  /* 0x0000000000017941 */ /* 0x000fea0003800000 */
.L_x_47:
        /* <DEDUP_REMOVED lines=12> */
.L_x_50:
[----:B------:R-:W-:Y:S05]  /*6080*/  BSYNC B1 ;  /* 0x0000000000017941 */ /* 0x000fea0003800000 */
.L_x_49:
        /* <DEDUP_REMOVED lines=12> */
.L_x_52:
[----:B------:R-:W-:Y:S05]  /*6150*/  BSYNC B1 ;  /* 0x0000000000017941 */ /* 0x000fea0003800000 */
.L_x_51:
        /* <DEDUP_REMOVED lines=12> */
.L_x_54:
[----:B------:R-:W-:Y:S05]  /*6220*/  BSYNC B1 ;  /* 0x0000000000017941 */ /* 0x000fea0003800000 */
.L_x_53:
        /* <DEDUP_REMOVED lines=12> */
.L_x_56:
[----:B------:R-:W-:Y:S05]  /*62f0*/  BSYNC B1 ;  /* 0x0000000000017941 */ /* 0x000fea0003800000 */
.L_x_55:
        /* <DEDUP_REMOVED lines=12> */
.L_x_58:
[----:B------:R-:W-:Y:S05]  /*63c0*/  BSYNC B1 ;  /* 0x0000000000017941 */ /* 0x000fea0003800000 */
.L_x_57:
        /* <DEDUP_REMOVED lines=12> */
.L_x_60:
[----:B------:R-:W-:Y:S05]  /*6490*/  BSYNC B1 ;  /* 0x0000000000017941 */ /* 0x000fea0003800000 */
.L_x_59:
        /* <DEDUP_REMOVED lines=12> */
.L_x_62:
[----:B------:R-:W-:Y:S05]  /*6560*/  BSYNC B1 ;  /* 0x0000000000017941 */ /* 0x000fea0003800000 */
.L_x_61:
        /* <DEDUP_REMOVED lines=12> */
.L_x_64:
[----:B------:R-:W-:Y:S05]  /*6630*/  BSYNC B1 ;  /* 0x0000000000017941 */ /* 0x000fea0003800000 */
.L_x_63:
        /* <DEDUP_REMOVED lines=12> */
.L_x_66:
[----:B------:R-:W-:Y:S05]  /*6700*/  BSYNC B1 ;  /* 0x0000000000017941 */ /* 0x000fea0003800000 */
.L_x_65:
        /* <DEDUP_REMOVED lines=12> */
.L_x_68:
[----:B------:R-:W-:Y:S05]  /*67d0*/  BSYNC B1 ;  /* 0x0000000000017941 */ /* 0x000fea0003800000 */
.L_x_67:
        /* <DEDUP_REMOVED lines=12> */
.L_x_70:
[----:B------:R-:W-:Y:S05]  /*68a0*/  BSYNC B1 ;  /* 0x0000000000017941 */ /* 0x000fea0003800000 */
.L_x_69:
        /* <DEDUP_REMOVED lines=12> */
.L_x_72:
[----:B------:R-:W-:Y:S05]  /*6970*/  BSYNC B1 ;  /* 0x0000000000017941 */ /* 0x000fea0003800000 */
.L_x_71:
        /* <DEDUP_REMOVED lines=12> */
.L_x_74:
[----:B------:R-:W-:Y:S05]  /*6a40*/  BSYNC B1 ;  /* 0x0000000000017941 */ /* 0x000fea0003800000 */
.L_x_73:
        /* <DEDUP_REMOVED lines=12> */
.L_x_76:
[----:B------:R-:W-:Y:S05]  /*6b10*/  BSYNC B1 ;  /* 0x0000000000017941 */ /* 0x000fea0003800000 */
.L_x_75:
        /* <DEDUP_REMOVED lines=12> */
.L_x_78:
[----:B------:R-:W-:Y:S05]  /*6be0*/  BSYNC B1 ;  /* 0x0000000000017941 */ /* 0x000fea0003800000 */
.L_x_77:
        /* <DEDUP_REMOVED lines=12> */
.L_x_80:
[----:B------:R-:W-:Y:S05]  /*6cb0*/  BSYNC B1 ;  /* 0x0000000000017941 */ /* 0x000fea0003800000 */
.L_x_79:
        /* <DEDUP_REMOVED lines=12> */
.L_x_82:
[----:B------:R-:W-:Y:S05]  /*6d80*/  BSYNC B1 ;  /* 0x0000000000017941 */ /* 0x000fea0003800000 */
.L_x_81:
        /* <DEDUP_REMOVED lines=12> */
.L_x_84:
[----:B------:R-:W-:Y:S05]  /*6e50*/  BSYNC B1 ;  /* 0x0000000000017941 */ /* 0x000fea0003800000 */
.L_x_83:
        /* <DEDUP_REMOVED lines=12> */
.L_x_86:
[----:B------:R-:W-:Y:S05]  /*6f20*/  BSYNC B1 ;  /* 0x0000000000017941 */ /* 0x000fea0003800000 */
.L_x_85:
        /* <DEDUP_REMOVED lines=12> */
.L_x_88:
[----:B------:R-:W-:Y:S05]  /*6ff0*/  BSYNC B1 ;  /* 0x0000000000017941 */ /* 0x000fea0003800000 */
.L_x_87:
        /* <DEDUP_REMOVED lines=12> */
.L_x_90:
[----:B------:R-:W-:Y:S05]  /*70c0*/  BSYNC B1 ;  /* 0x0000000000017941 */ /* 0x000fea0003800000 */
.L_x_89:
        /* <DEDUP_REMOVED lines=12> */
.L_x_92:
[----:B------:R-:W-:Y:S05]  /*7190*/  BSYNC B1 ;  /* 0x0000000000017941 */ /* 0x000fea0003800000 */
.L_x_91:
        /* <DEDUP_REMOVED lines=12> */
.L_x_94:
[----:B------:R-:W-:Y:S05]  /*7260*/  BSYNC B1 ;  /* 0x0000000000017941 */ /* 0x000fea0003800000 */
.L_x_93:
        /* <DEDUP_REMOVED lines=12> */
.L_x_96:
[----:B------:R-:W-:Y:S05]  /*7330*/  BSYNC B1 ;  /* 0x0000000000017941 */ /* 0x000fea0003800000 */
.L_x_95:
        /* <DEDUP_REMOVED lines=12> */
.L_x_98:
[----:B------:R-:W-:Y:S05]  /*7400*/  BSYNC B1 ;  /* 0x0000000000017941 */ /* 0x000fea0003800000 */
.L_x_97:
        /* <DEDUP_REMOVED lines=12> */
.L_x_100:
[----:B------:R-:W-:Y:S05]  /*74d0*/  BSYNC B1 ;  /* 0x0000000000017941 */ /* 0x000fea0003800000 */
.L_x_99:
        /* <DEDUP_REMOVED lines=12> */
.L_x_102:
[----:B------:R-:W-:Y:S05]  /*75a0*/  BSYNC B1 ;  /* 0x0000000000017941 */ /* 0x000fea0003800000 */
.L_x_101:
        /* <DEDUP_REMOVED lines=12> */
.L_x_104:
[----:B------:R-:W-:Y:S05]  /*7670*/  BSYNC B1 ;  /* 0x0000000000017941 */ /* 0x000fea0003800000 */
.L_x_103:
        /* <DEDUP_REMOVED lines=12> */
.L_x_106:
[----:B------:R-:W-:Y:S05]  /*7740*/  BSYNC B1 ;  /* 0x0000000000017941 */ /* 0x000fea0003800000 */
.L_x_105:
        /* <DEDUP_REMOVED lines=12> */
.L_x_108:
[----:B------:R-:W-:Y:S05]  /*7810*/  BSYNC B1 ;  /* 0x0000000000017941 */ /* 0x000fea0003800000 */
.L_x_107:
        /* <DEDUP_REMOVED lines=12> */
.L_x_110:
[----:B------:R-:W-:Y:S05]  /*78e0*/  BSYNC B1 ;  /* 0x0000000000017941 */ /* 0x000fea0003800000 */
.L_x_109:
        /* <DEDUP_REMOVED lines=12> */
.L_x_112:
[----:B------:R-:W-:Y:S05]  /*79b0*/  BSYNC B1 ;  /* 0x0000000000017941 */ /* 0x000fea0003800000 */
.L_x_111:
        /* <DEDUP_REMOVED lines=12> */
.L_x_114:
[----:B------:R-:W-:Y:S05]  /*7a80*/  BSYNC B1 ;  /* 0x0000000000017941 */ /* 0x000fea0003800000 */
.L_x_113:
        /* <DEDUP_REMOVED lines=12> */
.L_x_116:
[----:B------:R-:W-:Y:S05]  /*7b50*/  BSYNC B1 ;  /* 0x0000000000017941 */ /* 0x000fea0003800000 */
.L_x_115:
        /* <DEDUP_REMOVED lines=12> */
.L_x_118:
[----:B------:R-:W-:Y:S05]  /*7c20*/  BSYNC B1 ;  /* 0x0000000000017941 */ /* 0x000fea0003800000 */
.L_x_117:
        /* <DEDUP_REMOVED lines=12> */
.L_x_120:
[----:B------:R-:W-:Y:S05]  /*7cf0*/  BSYNC B1 ;  /* 0x0000000000017941 */ /* 0x000fea0003800000 */
.L_x_119:
        /* <DEDUP_REMOVED lines=12> */
.L_x_122:
[----:B------:R-:W-:Y:S05]  /*7dc0*/  BSYNC B1 ;  /* 0x0000000000017941 */ /* 0x000fea0003800000 */
.L_x_121:
        /* <DEDUP_REMOVED lines=12> */
.L_x_124:
[----:B------:R-:W-:Y:S05]  /*7e90*/  BSYNC B1 ;  /* 0x0000000000017941 */ /* 0x000fea0003800000 */
.L_x_123:
        /* <DEDUP_REMOVED lines=12> */
.L_x_126:
[----:B------:R-:W-:Y:S05]  /*7f60*/  BSYNC B1 ;  /* 0x0000000000017941 */ /* 0x000fea0003800000 */
.L_x_125:
        /* <DEDUP_REMOVED lines=12> */
.L_x_128:
[----:B------:R-:W-:Y:S05]  /*8030*/  BSYNC B1 ;  /* 0x0000000000017941 */ /* 0x000fea0003800000 */
.L_x_127:
        /* <DEDUP_REMOVED lines=12> */
.L_x_130:
[----:B------:R-:W-:Y:S05]  /*8100*/  BSYNC B1 ;  /* 0x0000000000017941 */ /* 0x000fea0003800000 */
.L_x_129:
        /* <DEDUP_REMOVED lines=12> */
.L_x_132:
[----:B------:R-:W-:Y:S05]  /*81d0*/  BSYNC B1 ;  /* 0x0000000000017941 */ /* 0x000fea0003800000 */
.L_x_131:
        /* <DEDUP_REMOVED lines=12> */
.L_x_134:
[----:B------:R-:W-:Y:S05]  /*82a0*/  BSYNC B1 ;  /* 0x0000000000017941 */ /* 0x000fea0003800000 */
.L_x_133:
        /* <DEDUP_REMOVED lines=12> */
.L_x_136:
[----:B------:R-:W-:Y:S05]  /*8370*/  BSYNC B1 ;  /* 0x0000000000017941 */ /* 0x000fea0003800000 */
.L_x_135:
        /* <DEDUP_REMOVED lines=12> */
.L_x_138:
[----:B------:R-:W-:Y:S05]  /*8440*/  BSYNC B1 ;  /* 0x0000000000017941 */ /* 0x000fea0003800000 */
.L_x_137:
        /* <DEDUP_REMOVED lines=12> */
.L_x_140:
[----:B------:R-:W-:Y:S05]  /*8510*/  BSYNC B1 ;  /* 0x0000000000017941 */ /* 0x000fea0003800000 */
.L_x_139:
        /* <DEDUP_REMOVED lines=12> */
.L_x_142:
[----:B------:R-:W-:Y:S05]  /*85e0*/  BSYNC B1 ;  /* 0x0000000000017941 */ /* 0x000fea0003800000 */
.L_x_141:
        /* <DEDUP_REMOVED lines=12> */
.L_x_144:
[----:B------:R-:W-:Y:S05]  /*86b0*/  BSYNC B1 ;  /* 0x0000000000017941 */ /* 0x000fea0003800000 */
.L_x_143:
        /* <DEDUP_REMOVED lines=12> */
.L_x_146:
[----:B------:R-:W-:Y:S05]  /*8780*/  BSYNC B1 ;  /* 0x0000000000017941 */ /* 0x000fea0003800000 */
.L_x_145:
        /* <DEDUP_REMOVED lines=12> */
.L_x_148:
[----:B------:R-:W-:Y:S05]  /*8850*/  BSYNC B1 ;  /* 0x0000000000017941 */ /* 0x000fea0003800000 */
.L_x_147:
        /* <DEDUP_REMOVED lines=12> */
.L_x_150:
[----:B------:R-:W-:Y:S05]  /*8920*/  BSYNC B1 ;  /* 0x0000000000017941 */ /* 0x000fea0003800000 */
.L_x_149:
        /* <DEDUP_REMOVED lines=12> */
.L_x_152:
[----:B------:R-:W-:Y:S05]  /*89f0*/  BSYNC B1 ;  /* 0x0000000000017941 */ /* 0x000fea0003800000 */
.L_x_151:
        /* <DEDUP_REMOVED lines=12> */
.L_x_154:
[----:B------:R-:W-:Y:S05]  /*8ac0*/  BSYNC B1 ;  /* 0x0000000000017941 */ /* 0x000fea0003800000 */
.L_x_153:
        /* <DEDUP_REMOVED lines=12> */
.L_x_156:
[----:B------:R-:W-:Y:S05]  /*8b90*/  BSYNC B1 ;  /* 0x0000000000017941 */ /* 0x000fea0003800000 */
.L_x_155:
        /* <DEDUP_REMOVED lines=12> */
.L_x_158:
[----:B------:R-:W-:Y:S05]  /*8c60*/  BSYNC B1 ;  /* 0x0000000000017941 */ /* 0x000fea0003800000 */
.L_x_157:
        /* <DEDUP_REMOVED lines=12> */
.L_x_160:
[----:B------:R-:W-:Y:S05]  /*8d30*/  BSYNC B1 ;  /* 0x0000000000017941 */ /* 0x000fea0003800000 */
.L_x_159:
        /* <DEDUP_REMOVED lines=12> */
.L_x_162:
[----:B------:R-:W-:Y:S05]  /*8e00*/  BSYNC B1 ;  /* 0x0000000000017941 */ /* 0x000fea0003800000 */
.L_x_161:
[----:B-----5:R-:W-:Y:S01]  /*8e10*/  LOP3.LUT R43, R43, 0xff, RZ, 0xc0, !PT ;  /* 0x000000ff2b2b7812 */ /* 0x020fe200078ec0ff */
[----:B------:R-:W-:Y:S01]  /*8e20*/  BSSY B1, `(.L_x_163) ;  /* 0x000000b000017945 */ /* 0x000fe20003800000 */
[----:B------:R-:W-:Y:S02]  /*8e30*/  ISETP.LT.OR P2, PT, R42, 0x79, !P1 ;  /* 0x000000792a00780c */ /* 0x000fe40004f41670 */
[----:B------:R-:W-:-:S05]  /*8e40*/  F2FP.F16.E4M3.UNPACK_B R43, R43 ;  /* 0x0000002bff2b723e */ /* 0x000fca00020006ff */
[----:B------:R-:W-:-:S05]  /*8e50*/  HADD2.F32 R43, -RZ, R43.H0_H0 ;  /* 0x2000002bff2b7230 */ /* 0x000fca0000004100 */
[----:B0--3--:R-:W-:-:S04]  /*8e60*/  FMUL R32, R43, UR21 ;  /* 0x000000152b207c20 */ /* 0x009fc80008400000 */
[----:B------:R-:W-:-:S05]  /*8e70*/  FFMA R32, R167, UR20, R32 ;  /* 0x00000014a7207c23 */ /* 0x000fca0008000020 */
[----:B------:R-:W-:Y:S02]  /*8e80*/  F2FP.SATFINITE.E4M3.F32.PACK_AB_MERGE_C R33, RZ, R32, RZ ;  /* 0x00000020ff21723e */ /* 0x000fe400048070ff */
[----:B------:R-:W-:-:S03]  /*8e90*/  PRMT R32, RZ, 0x7610, R32 ;  /* 0x00007610ff207816 */ /* 0x000fc60000000020 */
[----:B------:R0:W-:Y:S01]  /*8ea0*/  @!P0 STG.E.U8 desc[UR14][R24.64+0x79], R33 ;  /* 0x0000792118008986 */ /* 0x0001e2000c10110e */
[----:B------:R-:W-:Y:S05]  /*8eb0*/  @P2 BRA `(.L_x_164) ;  /* 0x0000000000042947 */ /* 0x000fea0003800000 */
[----:B------:R3:W5:Y:S02]  /*8ec0*/  LDG.E.U8 R32, desc[UR14][R34.64+0x78] ;  /* 0x0000780e22207981 */ /* 0x000764000c1e1100 */
.L_x_164:
[----:B------:R-:W-:Y:S05]  /*8ed0*/  BSYNC B1 ;  /* 0x0000000000017941 */ /* 0x000fea0003800000 */
.L_x_163:
[----:B-----5:R-:W-:Y:S01]  /*8ee0*/  LOP3.LUT R32, R32, 0xff, RZ, 0xc0, !PT ;  /* 0x000000ff20207812 */ /* 0x020fe200078ec0ff */
[----:B------:R-:W-:Y:S01]  /*8ef0*/  BSSY B1, `(.L_x_165) ;  /* 0x000000b000017945 */ /* 0x000fe20003800000 */
[----:B------:R-:W-:Y:S02]  /*8f00*/  ISETP.LT.OR P1, PT, R42, 0x7a, !P1 ;  /* 0x0000007a2a00780c */ /* 0x000fe40004f21670 */
[----:B------:R-:W-:Y:S02]  /*8f10*/  F2FP.F16.E4M3.UNPACK_B R32, R32 ;  /* 0x00000020ff20723e */ /* 0x000fe400020006ff */
[----:B0-2---:R-:W-:-:S03]  /*8f20*/  PRMT R24, RZ, 0x7610, R24 ;  /* 0x00007610ff187816 */ /* 0x005fc60000000018 */
[----:B------:R-:W-:-:S05]  /*8f30*/  HADD2.F32 R32, -RZ, R32.H0_H0 ;  /* 0x20000020ff207230 */ /* 0x000fca0000004100 */
[----:B------:R-:W-:-:S04]  /*8f40*/  FMUL R25, R32, UR21 ;  /* 0x0000001520197c20 */ /* 0x000fc80008400000 */
[----:B------:R-:W-:-:S05]  /*8f50*/  FFMA R25, R166, UR20, R25 ;  /* 0x00000014a6197c23 */ /* 0x000fca0008000019 */
[----:B------:R-:W-:-:S05]  /*8f60*/  F2FP.SATFINITE.E4M3.F32.PACK_AB_MERGE_C R25, RZ, R25, RZ ;  /* 0x00000019ff19723e */ /* 0x000fca00048070ff */
[----:B------:R0:W-:Y:S01]  /*8f70*/  @!P2 STG.E.U8 desc[UR14][R26.64+0x78], R25 ;  /* 0x000078191a00a986 */ /* 0x0001e2000c10110e */
[----:B------:R-:W-:Y:S05]  /*8f80*/  @P1 BRA `(.L_x_166) ;  /* 0x0000000000041947 */ /* 0x000fea0003800000 */
[----:B------:R2:W5:Y:S02]  /*8f90*/  LDG.E.U8 R24, desc[UR14][R34.64+0x79] ;  /* 0x0000790e22187981 */ /* 0x000564000c1e1100 */
.L_x_166:
[----:B------:R-:W-:Y:S05]  /*8fa0*/  BSYNC B1 ;  /* 0x0000000000017941 */ /* 0x000fea0003800000 */
.L_x_165:
[----:B-----5:R-:W-:Y:S01]  /*8fb0*/  LOP3.LUT R24, R24, 0xff, RZ, 0xc0, !PT ;  /* 0x000000ff18187812 */ /* 0x020fe200078ec0ff */
[----:B------:R-:W-:Y:S01]  /*8fc0*/  BSSY B1, `(.L_x_167) ;  /* 0x0000013000017945 */ /* 0x000fe20003800000 */
[----:B------:R-:W-:Y:S02]  /*8fd0*/  IADD3 R33, P0, R36, 0x80, RZ ;  /* 0x0000008024217810 */ /* 0x000fe40007f1e0ff */
[----:B------:R-:W-:-:S03]  /*8fe0*/  F2FP.F16.E4M3.UNPACK_B R24, R24 ;  /* 0x00000018ff18723e */ /* 0x000fc600020006ff */
[----:B0-----:R-:W-:Y:S01]  /*8ff0*/  IMAD.X R25, RZ, RZ, R37, P0 ;  /* 0x000000ffff197224 */ /* 0x001fe200000e0625 */
[----:B------:R-:W-:Y:S01]  /*9000*/  ISETP.GE.AND P0, PT, R41, 0x81, PT ;  /* 0x000000812900780c */ /* 0x000fe20003f06270 */
[----:B------:R-:W-:Y:S02]  /*9010*/  HADD2.F32 R24, -RZ, R24.H0_H0 ;  /* 0x20000018ff187230 */ /* 0x000fe40000004100 */
[----:B--234-:R-:W-:Y:S01]  /*9020*/  IMAD R34, R25, UR6, RZ ;  /* 0x0000000619227c24 */ /* 0x01cfe2000f8e02ff */
[----:B------:R-:W-:Y:S02]  /*9030*/  ISETP.LT.OR P3, PT, R42, 0x1, !P0 ;  /* 0x000000012a00780c */ /* 0x000fe40004761670 */
[----:B------:R-:W-:Y:S01]  /*9040*/  FMUL R32, R24, UR21 ;  /* 0x0000001518207c20 */ /* 0x000fe20008400000 */
[----:B------:R-:W-:-:S04]  /*9050*/  IMAD.WIDE.U32 R24, R33, UR6, R38 ;  /* 0x0000000621187c25 */ /* 0x000fc8000f8e0026 */
[----:B------:R-:W-:Y:S01]  /*9060*/  FFMA R32, R165, UR20, R32 ;  /* 0x00000014a5207c23 */ /* 0x000fe20008000020 */
[----:B------:R-:W-:Y:S01]  /*9070*/  IMAD R33, R33, UR7, R34 ;  /* 0x0000000721217c24 */ /* 0x000fe2000f8e0222 */
[----:B------:R-:W-:-:S03]  /*9080*/  IADD3 R24, P2, R24, UR10, RZ ;  /* 0x0000000a18187c10 */ /* 0x000fc6000ff5e0ff */
[----:B------:R-:W-:Y:S02]  /*9090*/  F2FP.SATFINITE.E4M3.F32.PACK_AB_MERGE_C R35, RZ, R32, RZ ;  /* 0x00000020ff23723e */ /* 0x000fe400048070ff */
[----:B------:R-:W-:Y:S02]  /*90a0*/  IADD3.X R25, R25, UR11, R33, P2, !PT ;  /* 0x0000000b19197c10 */ /* 0x000fe400097fe421 */
[----:B------:R-:W-:Y:S01]  /*90b0*/  PRMT R32, RZ, 0x7610, R32 ;  /* 0x00007610ff207816 */ /* 0x000fe20000000020 */
[----:B------:R0:W-:Y:S01]  /*90c0*/  @!P1 STG.E.U8 desc[UR14][R26.64+0x79], R35 ;  /* 0x000079231a009986 */ /* 0x0001e2000c10110e */
[----:B------:R-:W-:Y:S05]  /*90d0*/  @P3 BRA `(.L_x_168) ;  /* 0x0000000000043947 */ /* 0x000fea0003800000 */
[----:B------:R2:W5:Y:S02]  /*90e0*/  LDG.E.U8 R32, desc[UR14][R24.64] ;  /* 0x0000000e18207981 */ /* 0x000564000c1e1100 */
.L_x_168:
[----:B------:R-:W-:Y:S05]  /*90f0*/  BSYNC B1 ;  /* 0x0000000000017941 */ /* 0x000fea0003800000 */
.L_x_167:
[----:B-----5:R-:W-:Y:S01]  /*9100*/  LOP3.LUT R32, R32, 0xff, RZ, 0xc0, !PT ;  /* 0x000000ff20207812 */ /* 0x020fe200078ec0ff */
[----:B------:R-:W-:Y:S01]  /*9110*/  BSSY B1, `(.L_x_169) ;  /* 0x000000b000017945 */ /* 0x000fe20003800000 */
[----:B------:R-:W-:Y:S02]  /*9120*/  ISETP.LT.OR P2, PT, R42, 0x2, !P0 ;  /* 0x000000022a00780c */ /* 0x000fe40004741670 */
[----:B------:R-:W-:Y:S02]  /*9130*/  F2FP.F16.E4M3.UNPACK_B R32, R32 ;  /* 0x00000020ff20723e */ /* 0x000fe400020006ff */
[----:B0-----:R-:W-:-:S03]  /*9140*/  PRMT R26, RZ, 0x7610, R26 ;  /* 0x00007610ff1a7816 */ /* 0x001fc6000000001a */
[----:B------:R-:W-:-:S05]  /*9150*/  HADD2.F32 R32, -RZ, R32.H0_H0 ;  /* 0x20000020ff207230 */ /* 0x000fca0000004100 */
[----:B------:R-:W-:-:S04]  /*9160*/  FMUL R27, R32, UR21 ;  /* 0x00000015201b7c20 */ /* 0x000fc80008400000 */
[----:B------:R-:W-:-:S05]  /*9170*/  FFMA R27, R164, UR20, R27 ;  /* 0x00000014a41b7c23 */ /* 0x000fca000800001b */
[----:B------:R-:W-:-:S05]  /*9180*/  F2FP.SATFINITE.E4M3.F32.PACK_AB_MERGE_C R27, RZ, R27, RZ ;  /* 0x0000001bff1b723e */ /* 0x000fca00048070ff */
[----:B------:R0:W-:Y:S01]  /*9190*/  @!P3 STG.E.U8 desc[UR14][R28.64], R27 ;  /* 0x0000001b1c00b986 */ /* 0x0001e2000c10110e */
[----:B------:R-:W-:Y:S05]  /*91a0*/  @P2 BRA `(.L_x_170) ;  /* 0x0000000000042947 */ /* 0x000fea0003800000 */
[----:B------:R3:W5:Y:S02]  /*91b0*/  LDG.E.U8 R26, desc[UR14][R24.64+0x1] ;  /* 0x0000010e181a7981 */ /* 0x000764000c1e1100 */
.L_x_170:
[----:B------:R-:W-:Y:S05]  /*91c0*/  BSYNC B1 ;  /* 0x0000000000017941 */ /* 0x000fea0003800000 */
.L_x_169:
[----:B-----5:R-:W-:Y:S01]  /*91d0*/  LOP3.LUT R26, R26, 0xff, RZ, 0xc0, !PT ;  /* 0x000000ff1a1a7812 */ /* 0x020fe200078ec0ff */
[----:B------:R-:W-:Y:S01]  /*91e0*/  BSSY B1, `(.L_x_171) ;  /* 0x0000013000017945 */ /* 0x000fe20003800000 */
[----:B0-----:R-:W-:Y:S02]  /*91f0*/  IADD3 R27, P1, R36, 0x88, RZ ;  /* 0x00000088241b7810 */ /* 0x001fe40007f3e0ff */
[----:B------:R-:W-:Y:S02]  /*9200*/  F2FP.F16.E4M3.UNPACK_B R26, R26 ;  /* 0x0000001aff1a723e */ /* 0x000fe400020006ff */
[----:B------:R-:W-:Y:S01]  /*9210*/  PRMT R32, RZ, 0x7610, R32 ;  /* 0x00007610ff207816 */ /* 0x000fe20000000020 */
[----:B------:R-:W-:Y:S01]  /*9220*/  IMAD.X R36, RZ, RZ, R37, P1 ;  /* 0x000000ffff247224 */ /* 0x000fe200008e0625 */
[----:B------:R-:W-:Y:S01]  /*9230*/  ISETP.GE.AND P1, PT, R41, 0x89, PT ;  /* 0x000000892900780c */ /* 0x000fe20003f26270 */
[----:B------:R-:W-:Y:S02]  /*9240*/  HADD2.F32 R26, -RZ, R26.H0_H0 ;  /* 0x2000001aff1a7230 */ /* 0x000fe40000004100 */
[----:B------:R-:W-:Y:S01]  /*9250*/  IMAD R36, R36, UR6, RZ ;  /* 0x0000000624247c24 */ /* 0x000fe2000f8e02ff */
[----:B------:R-:W-:Y:S01]  /*9260*/  ISETP.LT.OR P5, PT, R42, 0x1, !P1 ;  /* 0x000000012a00780c */ /* 0x000fe20004fa1670 */
[----:B------:R-:W-:-:S04]  /*9270*/  IMAD.WIDE.U32 R38, R27, UR6, R38 ;  /* 0x000000061b267c25 */ /* 0x000fc8000f8e0026 */
[----:B------:R-:W-:Y:S01]  /*9280*/  FMUL R26, R26, UR21 ;  /* 0x000000151a1a7c20 */ /* 0x000fe20008400000 */
[----:B------:R-:W-:-:S03]  /*9290*/  IMAD R27, R27, UR7, R36 ;  /* 0x000000071b1b7c24 */ /* 0x000fc6000f8e0224 */
[----:B------:R-:W-:Y:S01]  /*92a0*/  FFMA R163, R163, UR20, R26 ;  /* 0x00000014a3a37c23 */ /* 0x000fe2000800001a */
[----:B------:R-:W-:-:S04]  /*92b0*/  IADD3 R26, P3, R38, UR10, RZ ;  /* 0x0000000a261a7c10 */ /* 0x000fc8000ff7e0ff */
[----:B------:R-:W-:Y:S02]  /*92c0*/  F2FP.SATFINITE.E4M3.F32.PACK_AB_MERGE_C R163, RZ, R163, RZ ;  /* 0x000000a3ffa3723e */ /* 0x000fe400048070ff */
[----:B------:R-:W-:-:S03]  /*92d0*/  IADD3.X R27, R39, UR11, R27, P3, !PT ;  /* 0x0000000b271b7c10 */ /* 0x000fc60009ffe41b */
[----:B------:R0:W-:Y:S01]  /*92e0*/  @!P2 STG.E.U8 desc[UR14][R28.64+0x1], R163 ;  /* 0x000001a31c00a986 */ /* 0x0001e2000c10110e */
[----:B------:R-:W-:Y:S05]  /*92f0*/  @P5 BRA `(.L_x_172) ;  /* 0x0000000000045947 */ /* 0x000fea0003800000 */
[----:B------:R4:W5:Y:S02]  /*9300*/  LDG.E.U8 R32, desc[UR14][R26.64] ;  /* 0x0000000e1a207981 */ /* 0x000964000c1e1100 */
.L_x_172:
[----:B------:R-:W-:Y:S05]  /*9310*/  BSYNC B1 ;  /* 0x0000000000017941 */ /* 0x000fea0003800000 */
.L_x_171:
        /* <DEDUP_REMOVED lines=12> */
.L_x_174:
[----:B------:R-:W-:Y:S05]  /*93e0*/  BSYNC B1 ;  /* 0x0000000000017941 */ /* 0x000fea0003800000 */
.L_x_173:
[----:B-----5:R-:W-:Y:S01]  /*93f0*/  LOP3.LUT R32, R32, 0xff, RZ, 0xc0, !PT ;  /* 0x000000ff20207812 */ /* 0x020fe200078ec0ff */
[----:B------:R-:W-:Y:S01]  /*9400*/  BSSY B1, `(.L_x_175) ;  /* 0x000000b000017945 */ /* 0x000fe20003800000 */
[----:B------:R-:W-:Y:S02]  /*9410*/  ISETP.LT.OR P3, PT, R42, 0x9, !P0 ;  /* 0x000000092a00780c */ /* 0x000fe40004761670 */
[----:B------:R-:W-:-:S05]  /*9420*/  F2FP.F16.E4M3.UNPACK_B R32, R32 ;  /* 0x00000020ff20723e */ /* 0x000fca00020006ff */
[----:B------:R-:W-:-:S05]  /*9430*/  HADD2.F32 R32, -RZ, R32.H0_H0 ;  /* 0x20000020ff207230 */ /* 0x000fca0000004100 */
[----:B------:R-:W-:-:S04]  /*9440*/  FMUL R32, R32, UR21 ;  /* 0x0000001520207c20 */ /* 0x000fc80008400000 */
[----:B------:R-:W-:-:S05]  /*9450*/  FFMA R32, R161, UR20, R32 ;  /* 0x00000014a1207c23 */ /* 0x000fca0008000020 */
[----:B0-----:R-:W-:Y:S02]  /*9460*/  F2FP.SATFINITE.E4M3.F32.PACK_AB_MERGE_C R33, RZ, R32, RZ ;  /* 0x00000020ff21723e */ /* 0x001fe400048070ff */
[----:B------:R-:W-:-:S03]  /*9470*/  PRMT R32, RZ, 0x7610, R32 ;  /* 0x00007610ff207816 */ /* 0x000fc60000000020 */
[----:B------:R0:W-:Y:S01]  /*9480*/  @!P2 STG.E.U8 desc[UR14][R30.64+0x1], R33 ;  /* 0x000001211e00a986 */ /* 0x0001e2000c10110e */
[----:B------:R-:W-:Y:S05]  /*9490*/  @P3 BRA `(.L_x_176) ;  /* 0x0000000000043947 */ /* 0x000fea0003800000 */
[----:B------:R0:W5:Y:S02]  /*94a0*/  LDG.E.U8 R32, desc[UR14][R24.64+0x8] ;  /* 0x0000080e18207981 */ /* 0x000164000c1e1100 */
.L_x_176:
[----:B------:R-:W-:Y:S05]  /*94b0*/  BSYNC B1 ;  /* 0x0000000000017941 */ /* 0x000fea0003800000 */
.L_x_175:
[----:B-----5:R-:W-:Y:S01]  /*94c0*/  LOP3.LUT R32, R32, 0xff, RZ, 0xc0, !PT ;  /* 0x000000ff20207812 */ /* 0x020fe200078ec0ff */
[----:B------:R-:W-:Y:S01]  /*94d0*/  BSSY B1, `(.L_x_177) ;  /* 0x000000b000017945 */ /* 0x000fe20003800000 */
[----:B------:R-:W-:Y:S02]  /*94e0*/  ISETP.LT.OR P2, PT, R42, 0xa, !P0 ;  /* 0x0000000a2a00780c */ /* 0x000fe40004741670 */
[----:B------:R-:W-:-:S05]  /*94f0*/  F2FP.F16.E4M3.UNPACK_B R32, R32 ;  /* 0x00000020ff20723e */ /* 0x000fca00020006ff */
[----:B------:R-:W-:-:S05]  /*9500*/  HADD2.F32 R32, -RZ, R32.H0_H0 ;  /* 0x20000020ff207230 */ /* 0x000fca0000004100 */
[----:B0-----:R-:W-:Y:S01]  /*9510*/  FMUL R33, R32, UR21 ;  /* 0x0000001520217c20 */ /* 0x001fe20008400000 */
[----:B------:R-:W-:-:S03]  /*9520*/  PRMT R32, RZ, 0x7610, R32 ;  /* 0x00007610ff207816 */ /* 0x000fc60000000020 */
[----:B------:R-:W-:-:S05]  /*9530*/  FFMA R33, R160, UR20, R33 ;  /* 0x00000014a0217c23 */ /* 0x000fca0008000021 */
[----:B------:R-:W-:-:S05]  /*9540*/  F2FP.SATFINITE.E4M3.F32.PACK_AB_MERGE_C R33, RZ, R33, RZ ;  /* 0x00000021ff21723e */ /* 0x000fca00048070ff */
[----:B------:R0:W-:Y:S01]  /*9550*/  @!P3 STG.E.U8 desc[UR14][R28.64+0x8], R33 ;  /* 0x000008211c00b986 */ /* 0x0001e2000c10110e */
[----:B------:R-:W-:Y:S05]  /*9560*/  @P2 BRA `(.L_x_178) ;  /* 0x0000000000042947 */ /* 0x000fea0003800000 */
[----:B------:R0:W5:Y:S02]  /*9570*/  LDG.E.U8 R32, desc[UR14][R24.64+0x9] ;  /* 0x0000090e18207981 */ /* 0x000164000c1e1100 */
.L_x_178:
[----:B------:R-:W-:Y:S05]  /*9580*/  BSYNC B1 ;  /* 0x0000000000017941 */ /* 0x000fea0003800000 */
.L_x_177:
        /* <DEDUP_REMOVED lines=12> */
.L_x_180:
[----:B------:R-:W-:Y:S05]  /*9650*/  BSYNC B1 ;  /* 0x0000000000017941 */ /* 0x000fea0003800000 */
.L_x_179:
        /* <DEDUP_REMOVED lines=12> */
.L_x_182:
[----:B------:R-:W-:Y:S05]  /*9720*/  BSYNC B1 ;  /* 0x0000000000017941 */ /* 0x000fea0003800000 */
.L_x_181:
        /* <DEDUP_REMOVED lines=12> */
.L_x_184:
[----:B------:R-:W-:Y:S05]  /*97f0*/  BSYNC B1 ;  /* 0x0000000000017941 */ /* 0x000fea0003800000 */
.L_x_183:
        /* <DEDUP_REMOVED lines=12> */
.L_x_186:
[----:B------:R-:W-:Y:S05]  /*98c0*/  BSYNC B1 ;  /* 0x0000000000017941 */ /* 0x000fea0003800000 */
.L_x_185:
        /* <DEDUP_REMOVED lines=12> */
.L_x_188:
[----:B------:R-:W-:Y:S05]  /*9990*/  BSYNC B1 ;  /* 0x0000000000017941 */ /* 0x000fea0003800000 */
.L_x_187:
        /* <DEDUP_REMOVED lines=12> */
.L_x_190:
[----:B------:R-:W-:Y:S05]  /*9a60*/  BSYNC B1 ;  /* 0x0000000000017941 */ /* 0x000fea0003800000 */
.L_x_189:
        /* <DEDUP_REMOVED lines=12> */
.L_x_192:
[----:B------:R-:W-:Y:S05]  /*9b30*/  BSYNC B1 ;  /* 0x0000000000017941 */ /* 0x000fea0003800000 */
.L_x_191:
        /* <DEDUP_REMOVED lines=12> */
.L_x_194:
[----:B------:R-:W-:Y:S05]  /*9c00*/  BSYNC B1 ;  /* 0x0000000000017941 */ /* 0x000fea0003800000 */
.L_x_193:
[----:B-----5:R-:W-:Y:S01]  /*9c10*/  LOP3.LUT R32, R32, 0xff, RZ, 0xc0, !PT ;  /* 0x000000ff20207812 */ /* 0x020fe200078ec0ff */
[----:B------:R-:W-:Y:S01]  /*9c20*/  BSSY B1, `(.L_x_195) ;  /* 0x000000b000017945 */ /* 0x000fe20003800000 */
[----:B------:R-:W-:Y:S02]  /*9c30*/  ISETP.LT.OR P3, PT, R42, 0x19, !P1 ;  /* 0x000000192a00780c */ /* 0x000fe40004f61670 */
[----:B------:R-:W-:-:S05]  /*9c40*/  F2FP.F16.E4M3.UNPACK_B R32, R32 ;  /* 0x00000020ff20723e */ /* 0x000fca00020006ff */
[----:B------:R-:W-:-:S05]  /*9c50*/  HADD2.F32 R32, -RZ, R32.H0_H0 ;  /* 0x20000020ff207230 */ /* 0x000fca0000004100 */
[----:B------:R-:W-:-:S04]  /*9c60*/  FMUL R32, R32, UR21 ;  /* 0x0000001520207c20 */ /* 0x000fc80008400000 */
[----:B------:R-:W-:Y:S01]  /*9c70*/  FFMA R32, R23, UR20, R32 ;  /* 0x0000001417207c23 */ /* 0x000fe20008000020 */
[----:B------:R-:W-:-:S04]  /*9c80*/  PRMT R23, RZ, 0x7610, R23 ;  /* 0x00007610ff177816 */ /* 0x000fc80000000017 */
[----:B0-----:R-:W-:-:S05]  /*9c90*/  F2FP.SATFINITE.E4M3.F32.PACK_AB_MERGE_C R33, RZ, R32, RZ ;  /* 0x00000020ff21723e */ /* 0x001fca00048070ff */
[----:B------:R0:W-:Y:S01]  /*9ca0*/  @!P2 STG.E.U8 desc[UR14][R28.64+0x19], R33 ;  /* 0x000019211c00a986 */ /* 0x0001e2000c10110e */
[----:B------:R-:W-:Y:S05]  /*9cb0*/  @P3 BRA `(.L_x_196) ;  /* 0x0000000000043947 */ /* 0x000fea0003800000 */
[----:B------:R0:W5:Y:S02]  /*9cc0*/  LDG.E.U8 R23, desc[UR14][R26.64+0x18] ;  /* 0x0000180e1a177981 */ /* 0x000164000c1e1100 */
.L_x_196:
[----:B------:R-:W-:Y:S05]  /*9cd0*/  BSYNC B1 ;  /* 0x0000000000017941 */ /* 0x000fea0003800000 */
.L_x_195:
        /* <DEDUP_REMOVED lines=8> */
[----:B------:R-:W-:-:S05]  /*9d60*/  F2FP.SATFINITE.E4M3.F32.PACK_AB_MERGE_C R23, RZ, R23, RZ ;  /* 0x00000017ff17723e */ /* 0x000fca00048070ff */
[----:B------:R0:W-:Y:S01]  /*9d70*/  @!P3 STG.E.U8 desc[UR14][R30.64+0x18], R23 ;  /* 0x000018171e00b986 */ /* 0x0001e2000c10110e */
[----:B------:R-:W-:Y:S05]  /*9d80*/  @P2 BRA `(.L_x_198) ;  /* 0x0000000000042947 */ /* 0x000fea0003800000 */
[----:B------:R0:W5:Y:S02]  /*9d90*/  LDG.E.U8 R22, desc[UR14][R26.64+0x19] ;  /* 0x0000190e1a167981 */ /* 0x000164000c1e1100 */
.L_x_198:
[----:B------:R-:W-:Y:S05]  /*9da0*/  BSYNC B1 ;  /* 0x0000000000017941 */ /* 0x000fea0003800000 */
.L_x_197:
        /* <DEDUP_REMOVED lines=12> */
.L_x_200:
[----:B------:R-:W-:Y:S05]  /*9e70*/  BSYNC B1 ;  /* 0x0000000000017941 */ /* 0x000fea0003800000 */
.L_x_199:
        /* <DEDUP_REMOVED lines=12> */
.L_x_202:
[----:B------:R-:W-:Y:S05]  /*9f40*/  BSYNC B1 ;  /* 0x0000000000017941 */ /* 0x000fea0003800000 */
.L_x_201:
        /* <DEDUP_REMOVED lines=12> */
.L_x_204:
[----:B------:R-:W-:Y:S05]  /*a010*/  BSYNC B1 ;  /* 0x0000000000017941 */ /* 0x000fea0003800000 */
.L_x_203:
        /* <DEDUP_REMOVED lines=12> */
.L_x_206:
[----:B------:R-:W-:Y:S05]  /*a0e0*/  BSYNC B1 ;  /* 0x0000000000017941 */ /* 0x000fea0003800000 */
.L_x_205:
        /* <DEDUP_REMOVED lines=12> */
.L_x_208:
[----:B------:R-:W-:Y:S05]  /*a1b0*/  BSYNC B1 ;  /* 0x0000000000017941 */ /* 0x000fea0003800000 */
.L_x_207:
        /* <DEDUP_REMOVED lines=12> */
.L_x_210:
[----:B------:R-:W-:Y:S05]  /*a280*/  BSYNC B1 ;  /* 0x0000000000017941 */ /* 0x000fea0003800000 */
.L_x_209:
        /* <DEDUP_REMOVED lines=12> */
.L_x_212:
[----:B------:R-:W-:Y:S05]  /*a350*/  BSYNC B1 ;  /* 0x0000000000017941 */ /* 0x000fea0003800000 */
.L_x_211:
        /* <DEDUP_REMOVED lines=12> */
.L_x_214:
[----:B------:R-:W-:Y:S05]  /*a420*/  BSYNC B1 ;  /* 0x0000000000017941 */ /* 0x000fea0003800000 */
.L_x_213:
        /* <DEDUP_REMOVED lines=12> */
.L_x_216:
[----:B------:R-:W-:Y:S05]  /*a4f0*/  BSYNC B1 ;  /* 0x0000000000017941 */ /* 0x000fea0003800000 */
.L_x_215:
        /* <DEDUP_REMOVED lines=12> */
.L_x_218:
[----:B------:R-:W-:Y:S05]  /*a5c0*/  BSYNC B1 ;  /* 0x0000000000017941 */ /* 0x000fea0003800000 */
.L_x_217:
        /* <DEDUP_REMOVED lines=12> */
.L_x_220:
[----:B------:R-:W-:Y:S05]  /*a690*/  BSYNC B1 ;  /* 0x0000000000017941 */ /* 0x000fea0003800000 */
.L_x_219:
        /* <DEDUP_REMOVED lines=12> */
.L_x_222:
[----:B------:R-:W-:Y:S05]  /*a760*/  BSYNC B1 ;  /* 0x0000000000017941 */ /* 0x000fea0003800000 */
.L_x_221:
        /* <DEDUP_REMOVED lines=12> */
.L_x_224:
[----:B------:R-:W-:Y:S05]  /*a830*/  BSYNC B1 ;  /* 0x0000000000017941 */ /* 0x000fea0003800000 */
.L_x_223:
        /* <DEDUP_REMOVED lines=12> */
.L_x_226:
[----:B------:R-:W-:Y:S05]  /*a900*/  BSYNC B1 ;  /* 0x0000000000017941 */ /* 0x000fea0003800000 */
.L_x_225:
        /* <DEDUP_REMOVED lines=12> */
.L_x_228:
[----:B------:R-:W-:Y:S05]  /*a9d0*/  BSYNC B1 ;  /* 0x0000000000017941 */ /* 0x000fea0003800000 */
.L_x_227:
        /* <DEDUP_REMOVED lines=12> */
.L_x_230:
[----:B------:R-:W-:Y:S05]  /*aaa0*/  BSYNC B1 ;  /* 0x0000000000017941 */ /* 0x000fea0003800000 */
.L_x_229:
        /* <DEDUP_REMOVED lines=12> */
.L_x_232:
[----:B------:R-:W-:Y:S05]  /*ab70*/  BSYNC B1 ;  /* 0x0000000000017941 */ /* 0x000fea0003800000 */
.L_x_231:
        /* <DEDUP_REMOVED lines=12> */
.L_x_234:
[----:B------:R-:W-:Y:S05]  /*ac40*/  BSYNC B1 ;  /* 0x0000000000017941 */ /* 0x000fea0003800000 */
.L_x_233:
        /* <DEDUP_REMOVED lines=12> */
.L_x_236:
[----:B------:R-:W-:Y:S05]  /*ad10*/  BSYNC B1 ;  /* 0x0000000000017941 */ /* 0x000fea0003800000 */
.L_x_235:
        /* <DEDUP_REMOVED lines=12> */
.L_x_238:
[----:B------:R-:W-:Y:S05]  /*ade0*/  BSYNC B1 ;  /* 0x0000000000017941 */ /* 0x000fea0003800000 */
.L_x_237:
[----:B-----5:R-:W-:Y:S01]  /*adf0*/  LOP3.LUT R2, R2, 0xff, RZ, 0xc0, !PT ;  /* 0x000000ff02027812 */ /* 0x020fe200078ec0ff */
[----:B------:R-:W-:Y:S01]  /*ae00*/  BSSY B1, `(.L_x_239) ;  /* 0x000000b000017945 */ /* 0x000fe20003800000 */
[----:B------:R-:W-:Y:S02]  /*ae10*/  ISETP.LT.OR P3, PT, R42, 0x49, !P0 ;  /* 0x000000492a00780c */ /* 0x000fe40004761670 */
[----:B------:R-:W-:-:S05]  /*ae20*/  F2FP.F16.E4M3.UNPACK_B R2, R2 ;  /* 0x00000002ff02723e */ /* 0x000fca00020006ff */
[----:B------:R-:W-:-:S05]  /*ae30*/  HADD2.F32 R2, -RZ, R2.H0_H0 ;  /* 0x20000002ff027230 */ /* 0x000fca0000004100 */
[----:B0-----:R-:W-:-:S04]  /*ae40*/  FMUL R3, R2, UR21 ;  /* 0x0000001502037c20 */ /* 0x001fc80008400000 */
[----:B------:R-:W-:Y:S01]  /*ae50*/  FFMA R3, R0, UR20, R3 ;  /* 0x0000001400037c23 */ /* 0x000fe20008000003 */
[----:B------:R-:W-:-:S04]  /*ae60*/  PRMT R0, RZ, 0x7610, R0 ;  /* 0x00007610ff007816 */ /* 0x000fc80000000000 */
[----:B------:R-:W-:-:S05]  /*ae70*/  F2FP.SATFINITE.E4M3.F32.PACK_AB_MERGE_C R3, RZ, R3, RZ ;  /* 0x00000003ff03723e */ /* 0x000fca00048070ff */
[----:B------:R0:W-:Y:S01]  /*ae80*/  @!P2 STG.E.U8 desc[UR14][R30.64+0x41], R3 ;  /* 0x000041031e00a986 */ /* 0x0001e2000c10110e */
[----:B------:R-:W-:Y:S05]  /*ae90*/  @P3 BRA `(.L_x_240) ;  /* 0x0000000000043947 */ /* 0x000fea0003800000 */
[----:B------:R0:W5:Y:S02]  /*aea0*/  LDG.E.U8 R0, desc[UR14][R24.64+0x48] ;  /* 0x0000480e18007981 */ /* 0x000164000c1e1100 */
.L_x_240:
[----:B------:R-:W-:Y:S05]  /*aeb0*/  BSYNC B1 ;  /* 0x0000000000017941 */ /* 0x000fea0003800000 */
.L_x_239:
[----:B------:R-:W2:Y:S01]  /*aec0*/  LDL.LU R2, [R1] ;  /* 0x0000000001027983 */ /* 0x000ea20000300800 */
[----:B-----5:R-:W-:Y:S01]  /*aed0*/  LOP3.LUT R0, R0, 0xff, RZ, 0xc0, !PT ;  /* 0x000000ff00007812 */ /* 0x020fe200078ec0ff */
[----:B------:R-:W-:Y:S01]  /*aee0*/  BSSY B1, `(.L_x_241) ;  /* 0x000000b000017945 */ /* 0x000fe20003800000 */
[----:B------:R-:W-:Y:S02]  /*aef0*/  ISETP.LT.OR P2, PT, R42, 0x4a, !P0 ;  /* 0x0000004a2a00780c */ /* 0x000fe40004741670 */
[----:B------:R-:W-:-:S05]  /*af00*/  F2FP.F16.E4M3.UNPACK_B R0, R0 ;  /* 0x00000000ff00723e */ /* 0x000fca00020006ff */
[----:B------:R-:W-:-:S05]  /*af10*/  HADD2.F32 R0, -RZ, R0.H0_H0 ;  /* 0x20000000ff007230 */ /* 0x000fca0000004100 */
[----:B------:R-:W-:-:S04]  /*af20*/  FMUL R0, R0, UR21 ;  /* 0x0000001500007c20 */ /* 0x000fc80008400000 */
[----:B--2---:R-:W-:-:S05]  /*af30*/  FFMA R0, R2, UR20, R0 ;  /* 0x0000001402007c23 */ /* 0x004fca0008000000 */
[----:B0-----:R-:W-:Y:S02]  /*af40*/  F2FP.SATFINITE.E4M3.F32.PACK_AB_MERGE_C R3, RZ, R0, RZ ;  /* 0x00000000ff03723e */ /* 0x001fe400048070ff */
[----:B------:R-:W-:-:S03]  /*af50*/  PRMT R0, RZ, 0x7610, R0 ;  /* 0x00007610ff007816 */ /* 0x000fc60000000000 */
[----:B------:R0:W-:Y:S01]  /*af60*/  @!P3 STG.E.U8 desc[UR14][R28.64+0x48], R3 ;  /* 0x000048031c00b986 */ /* 0x0001e2000c10110e */
[----:B------:R-:W-:Y:S05]  /*af70*/  @P2 BRA `(.L_x_242) ;  /* 0x0000000000042947 */ /* 0x000fea0003800000 */
[----:B------:R2:W5:Y:S02]  /*af80*/  LDG.E.U8 R0, desc[UR14][R24.64+0x49] ;  /* 0x0000490e18007981 */ /* 0x000564000c1e1100 */
.L_x_242:
[----:B------:R-:W-:Y:S05]  /*af90*/  BSYNC B1 ;  /* 0x0000000000017941 */ /* 0x000fea0003800000 */
.L_x_241:
[----:B------:R-:W3:Y:S01]  /*afa0*/  LDL.LU R2, [R1+0x4] ;  /* 0x0000040001027983 */ /* 0x000ee20000300800 */
[----:B-----5:R-:W-:Y:S01]  /*afb0*/  LOP3.LUT R0, R0, 0xff, RZ, 0xc0, !PT ;  /* 0x000000ff00007812 */ /* 0x020fe200078ec0ff */
[----:B------:R-:W-:Y:S01]  /*afc0*/  BSSY B1, `(.L_x_243) ;  /* 0x000000b000017945 */ /* 0x000fe20003800000 */
[----:B------:R-:W-:Y:S02]  /*afd0*/  ISETP.LT.OR P3, PT, R42, 0x49, !P1 ;  /* 0x000000492a00780c */ /* 0x000fe40004f61670 */
[----:B------:R-:W-:-:S05]  /*afe0*/  F2FP.F16.E4M3.UNPACK_B R0, R0 ;  /* 0x00000000ff00723e */ /* 0x000fca00020006ff */
[----:B------:R-:W-:-:S05]  /*aff0*/  HADD2.F32 R0, -RZ, R0.H0_H0 ;  /* 0x20000000ff007230 */ /* 0x000fca0000004100 */
[----:B------:R-:W-:-:S04]  /*b000*/  FMUL R0, R0, UR21 ;  /* 0x0000001500007c20 */ /* 0x000fc80008400000 */
[----:B---3--:R-:W-:-:S05]  /*b010*/  FFMA R0, R2, UR20, R0 ;  /* 0x0000001402007c23 */ /* 0x008fca0008000000 */
[----:B0-----:R-:W-:Y:S02]  /*b020*/  F2FP.SATFINITE.E4M3.F32.PACK_AB_MERGE_C R3, RZ, R0, RZ ;  /* 0x00000000ff03723e */ /* 0x001fe400048070ff */
[----:B------:R-:W-:-:S03]  /*b030*/  PRMT R0, RZ, 0x7610, R0 ;  /* 0x00007610ff007816 */ /* 0x000fc60000000000 */
[----:B------:R0:W-:Y:S01]  /*b040*/  @!P2 STG.E.U8 desc[UR14][R28.64+0x49], R3 ;  /* 0x000049031c00a986 */ /* 0x0001e2000c10110e */
[----:B------:R-:W-:Y:S05]  /*b050*/  @P3 BRA `(.L_x_244) ;  /* 0x0000000000043947 */ /* 0x000fea0003800000 */
[----:B------:R3:W5:Y:S02]  /*b060*/  LDG.E.U8 R0, desc[UR14][R26.64+0x48] ;  /* 0x0000480e1a007981 */ /* 0x000764000c1e1100 */
.L_x_244:
[----:B------:R-:W-:Y:S05]  /*b070*/  BSYNC B1 ;  /* 0x0000000000017941 */ /* 0x000fea0003800000 */
.L_x_243:
[----:B------:R-:W2:Y:S01]  /*b080*/  LDL.LU R2, [R1+0x8] ;  /* 0x0000080001027983 */ /* 0x000ea20000300800 */
        /* <DEDUP_REMOVED lines=12> */
.L_x_246:
[----:B------:R-:W-:Y:S05]  /*b150*/  BSYNC B1 ;  /* 0x0000000000017941 */ /* 0x000fea0003800000 */
.L_x_245:
        /* <DEDUP_REMOVED lines=13> */
.L_x_248:
[----:B------:R-:W-:Y:S05]  /*b230*/  BSYNC B1 ;  /* 0x0000000000017941 */ /* 0x000fea0003800000 */
.L_x_247:
        /* <DEDUP_REMOVED lines=13> */
.L_x_250:
[----:B------:R-:W-:Y:S05]  /*b310*/  BSYNC B1 ;  /* 0x0000000000017941 */ /* 0x000fea0003800000 */
.L_x_249:
        /* <DEDUP_REMOVED lines=13> */
.L_x_252:
[----:B------:R-:W-:Y:S05]  /*b3f0*/  BSYNC B1 ;  /* 0x0000000000017941 */ /* 0x000fea0003800000 */
.L_x_251:
        /* <DEDUP_REMOVED lines=13> */
.L_x_254:
[----:B------:R-:W-:Y:S05]  /*b4d0*/  BSYNC B1 ;  /* 0x0000000000017941 */ /* 0x000fea0003800000 */
.L_x_253:
        /* <DEDUP_REMOVED lines=13> */
.L_x_256:
[----:B------:R-:W-:Y:S05]  /*b5b0*/  BSYNC B1 ;  /* 0x0000000000017941 */ /* 0x000fea0003800000 */
.L_x_255:
        /* <DEDUP_REMOVED lines=13> */
.L_x_258:
[----:B------:R-:W-:Y:S05]  /*b690*/  BSYNC B1 ;  /* 0x0000000000017941 */ /* 0x000fea0003800000 */
.L_x_257:
        /* <DEDUP_REMOVED lines=13> */
.L_x_260:
[----:B------:R-:W-:Y:S05]  /*b770*/  BSYNC B1 ;  /* 0x0000000000017941 */ /* 0x000fea0003800000 */
.L_x_259:
        /* <DEDUP_REMOVED lines=13> */
.L_x_262:
[----:B------:R-:W-:Y:S05]  /*b850*/  BSYNC B1 ;  /* 0x0000000000017941 */ /* 0x000fea0003800000 */
.L_x_261:
        /* <DEDUP_REMOVED lines=13> */
.L_x_264:
[----:B------:R-:W-:Y:S05]  /*b930*/  BSYNC B1 ;  /* 0x0000000000017941 */ /* 0x000fea0003800000 */
.L_x_263:
        /* <DEDUP_REMOVED lines=13> */
.L_x_266:
[----:B------:R-:W-:Y:S05]  /*ba10*/  BSYNC B1 ;  /* 0x0000000000017941 */ /* 0x000fea0003800000 */
.L_x_265:
        /* <DEDUP_REMOVED lines=13> */
.L_x_268:
[----:B------:R-:W-:Y:S05]  /*baf0*/  BSYNC B1 ;  /* 0x0000000000017941 */ /* 0x000fea0003800000 */
.L_x_267:
        /* <DEDUP_REMOVED lines=13> */
.L_x_270:
[----:B------:R-:W-:Y:S05]  /*bbd0*/  BSYNC B1 ;  /* 0x0000000000017941 */ /* 0x000fea0003800000 */
.L_x_269:
        /* <DEDUP_REMOVED lines=13> */
.L_x_272:
[----:B------:R-:W-:Y:S05]  /*bcb0*/  BSYNC B1 ;  /* 0x0000000000017941 */ /* 0x000fea0003800000 */
.L_x_271:
        /* <DEDUP_REMOVED lines=13> */
.L_x_274:
[----:B------:R-:W-:Y:S05]  /*bd90*/  BSYNC B1 ;  /* 0x0000000000017941 */ /* 0x000fea0003800000 */
.L_x_273:
        /* <DEDUP_REMOVED lines=13> */
.L_x_276:
[----:B------:R-:W-:Y:S05]  /*be70*/  BSYNC B1 ;  /* 0x0000000000017941 */ /* 0x000fea0003800000 */
.L_x_275:
        /* <DEDUP_REMOVED lines=13> */
.L_x_278:
[----:B------:R-:W-:Y:S05]  /*bf50*/  BSYNC B1 ;  /* 0x0000000000017941 */ /* 0x000fea0003800000 */
.L_x_277:
        /* <DEDUP_REMOVED lines=13> */
.L_x_280:
[----:B------:R-:W-:Y:S05]  /*c030*/  BSYNC B1 ;  /* 0x0000000000017941 */ /* 0x000fea0003800000 */
.L_x_279:
        /* <DEDUP_REMOVED lines=13> */
.L_x_282:
[----:B------:R-:W-:Y:S05]  /*c110*/  BSYNC B1 ;  /* 0x0000000000017941 */ /* 0x000fea0003800000 */
.L_x_281:
        /* <DEDUP_REMOVED lines=13> */
.L_x_284:
[----:B------:R-:W-:Y:S05]  /*c1f0*/  BSYNC B1 ;  /* 0x0000000000017941 */ /* 0x000fea0003800000 */
.L_x_283:
        /* <DEDUP_REMOVED lines=13> */
.L_x_286:
[----:B------:R-:W-:Y:S05]  /*c2d0*/  BSYNC B1 ;  /* 0x0000000000017941 */ /* 0x000fea0003800000 */
.L_x_285:
        /* <DEDUP_REMOVED lines=13> */
.L_x_288:
[----:B------:R-:W-:Y:S05]  /*c3b0*/  BSYNC B1 ;  /* 0x0000000000017941 */ /* 0x000fea0003800000 */
.L_x_287:
        /* <DEDUP_REMOVED lines=13> */
.L_x_290:
[----:B------:R-:W-:Y:S05]  /*c490*/  BSYNC B1 ;  /* 0x0000000000017941 */ /* 0x000fea0003800000 */
.L_x_289:
        /* <DEDUP_REMOVED lines=13> */
.L_x_292:
[----:B------:R-:W-:Y:S05]  /*c570*/  BSYNC B1 ;  /* 0x0000000000017941 */ /* 0x000fea0003800000 */
.L_x_291:
        /* <DEDUP_REMOVED lines=13> */
.L_x_294:
[----:B------:R-:W-:Y:S05]  /*c650*/  BSYNC B1 ;  /* 0x0000000000017941 */ /* 0x000fea0003800000 */
.L_x_293:
[----:B------:R-:W-:Y:S05]  /*c660*/  @P1 BRA `(.L_x_295) ;  /* 0x0000002000a41947 */ /* 0x000fea0003800000 */
[----:B------:R-:W2:Y:S01]  /*c670*/  LDL.LU R2, [R1+0x6c] ;  /* 0x00006c0001027983 */ /* 0x000ea20000300800 */
[----:B-----5:R-:W-:-:S04]  /*c680*/  LOP3.LUT R0, R0, 0xff, RZ, 0xc0, !PT ;  /* 0x000000ff00007812 */ /* 0x020fc800078ec0ff */
[----:B------:R-:W-:-:S05]  /*c690*/  F2FP.F16.E4M3.UNPACK_B R0, R0 ;  /* 0x00000000ff00723e */ /* 0x000fca00020006ff */
[----:B------:R-:W-:-:S05]  /*c6a0*/  HADD2.F32 R0, -RZ, R0.H0_H0 ;  /* 0x20000000ff007230 */ /* 0x000fca0000004100 */
[----:B------:R-:W-:-:S04]  /*c6b0*/  FMUL R0, R0, UR21 ;  /* 0x0000001500007c20 */ /* 0x000fc80008400000 */
[----:B--2---:R-:W-:-:S05]  /*c6c0*/  FFMA R0, R2, UR20, R0 ;  /* 0x0000001402007c23 */ /* 0x004fca0008000000 */
[----:B0-----:R-:W-:-:S05]  /*c6d0*/  F2FP.SATFINITE.E4M3.F32.PACK_AB_MERGE_C R3, RZ, R0, RZ ;  /* 0x00000000ff03723e */ /* 0x001fca00048070ff */
[----:B------:R0:W-:Y:S01]  /*c6e0*/  STG.E.U8 desc[UR14][R30.64+0x79], R3 ;  /* 0x000079031e007986 */ /* 0x0001e2000c10110e */
[----:B------:R-:W-:Y:S05]  /*c6f0*/  BRA `(.L_x_295) ;  /* 0x0000002000807947 */ /* 0x000fea0003800000 */
.L_x_38:
[----:B------:R-:W-:Y:S01]  /*c700*/  ISETP.GE.AND P3, PT, R41, 0x1, PT ;  /* 0x000000012900780c */ /* 0x000fe20003f66270 */
[----:B------:R-:W-:Y:S01]  /*c710*/  FMUL R227, R227, UR20 ;  /* 0x00000014e3e37c20 */ /* 0x000fe20008400000 */
[----:B------:R-:W-:Y:S01]  /*c720*/  ISETP.GE.AND P2, PT, R41, 0x9, PT ;  /* 0x000000092900780c */ /* 0x000fe20003f46270 */
[----:B------:R-:W-:Y:S01]  /*c730*/  FMUL R228, R228, UR20 ;  /* 0x00000014e4e47c20 */ /* 0x000fe20008400000 */
[C---:B------:R-:W-:Y:S01]  /*c740*/  ISETP.LT.OR P0, PT, R42.reuse, 0x1, !P3 ;  /* 0x000000012a00780c */ /* 0x040fe20005f01670 */
[----:B------:R-:W-:Y:S01]  /*c750*/  FMUL R225, R225, UR20 ;  /* 0x00000014e1e17c20 */ /* 0x000fe20008400000 */
[----:B------:R-:W-:Y:S01]  /*c760*/  ISETP.LT.OR P1, PT, R42, 0x2, !P3 ;  /* 0x000000022a00780c */ /* 0x000fe20005f21670 */
[----:B------:R-:W-:Y:S01]  /*c770*/  FMUL R226, R226, UR20 ;  /* 0x00000014e2e27c20 */ /* 0x000fe20008400000 */
[----:B------:R-:W-:Y:S02]  /*c780*/  ISETP.LT.OR P6, PT, R42, 0x2, !P2 ;  /* 0x000000022a00780c */ /* 0x000fe400057c1670 */
[----:B------:R-:W-:-:S02]  /*c790*/  F2FP.SATFINITE.E4M3.F32.PACK_AB_MERGE_C R33, RZ, R228, RZ ;  /* 0x000000e4ff21723e */ /* 0x000fc400048070ff */
[----:B------:R-:W-:Y:S02]  /*c7a0*/  F2FP.SATFINITE.E4M3.F32.PACK_AB_MERGE_C R227, RZ, R227, RZ ;  /* 0x000000e3ffe3723e */ /* 0x000fe400048070ff */
[C---:B------:R-:W-:Y:S02]  /*c7b0*/  ISETP.LT.OR P5, PT, R42.reuse, 0x1, !P2 ;  /* 0x000000012a00780c */ /* 0x040fe400057a1670 */
[----:B------:R-:W-:Y:S01]  /*c7c0*/  F2FP.SATFINITE.E4M3.F32.PACK_AB_MERGE_C R225, RZ, R225, RZ ;  /* 0x000000e1ffe1723e */ /* 0x000fe200048070ff */
[----:B------:R0:W-:Y:S01]  /*c7d0*/  @!P0 STG.E.U8 desc[UR14][R24.64], R33 ;  /* 0x0000002118008986 */ /* 0x0001e2000c10110e */
[----:B------:R-:W-:Y:S01]  /*c7e0*/  ISETP.LT.OR P0, PT, R42, 0x9, !P3 ;  /* 0x000000092a00780c */ /* 0x000fe20005f01670 */
[----:B------:R-:W-:Y:S01]  /*c7f0*/  FMUL R224, R224, UR20 ;  /* 0x00000014e0e07c20 */ /* 0x000fe20008400000 */
[----:B------:R-:W-:Y:S01]  /*c800*/  F2FP.SATFINITE.E4M3.F32.PACK_AB_MERGE_C R35, RZ, R226, RZ ;  /* 0x000000e2ff23723e */ /* 0x000fe200048070ff */
[----:B------:R-:W-:Y:S01]  /*c810*/  @!P1 STG.E.U8 desc[UR14][R24.64+0x1], R227 ;  /* 0x000001e318009986 */ /* 0x000fe2000c10110e */
[----:B------:R-:W-:-:S03]  /*c820*/  ISETP.LT.OR P1, PT, R42, 0xa, !P3 ;  /* 0x0000000a2a00780c */ /* 0x000fc60005f21670 */
[----:B------:R-:W-:Y:S01]  /*c830*/  @!P6 STG.E.U8 desc[UR14][R26.64+0x1], R225 ;  /* 0x000001e11a00e986 */ /* 0x000fe2000c10110e */
[----:B------:R-:W-:Y:S01]  /*c840*/  ISETP.LT.OR P6, PT, R42, 0xa, !P2 ;  /* 0x0000000a2a00780c */ /* 0x000fe200057c1670 */
[----:B------:R-:W-:Y:S01]  /*c850*/  FMUL R223, R223, UR20 ;  /* 0x00000014dfdf7c20 */ /* 0x000fe20008400000 */
[----:B------:R-:W-:Y:S01]  /*c860*/  FMUL R221, R221, UR20 ;  /* 0x00000014dddd7c20 */ /* 0x000fe20008400000 */
[----:B------:R2:W-:Y:S01]  /*c870*/  @!P5 STG.E.U8 desc[UR14][R26.64], R35 ;  /* 0x000000231a00d986 */ /* 0x0005e2000c10110e */
[----:B0-----:R-:W-:Y:S02]  /*c880*/  F2FP.SATFINITE.E4M3.F32.PACK_AB_MERGE_C R33, RZ, R224, RZ ;  /* 0x000000e0ff21723e */ /* 0x001fe400048070ff */
[----:B------:R-:W-:Y:S01]  /*c890*/  F2FP.SATFINITE.E4M3.F32.PACK_AB_MERGE_C R223, RZ, R223, RZ ;  /* 0x000000dfffdf723e */ /* 0x000fe200048070ff */
[----:B------:R-:W-:Y:S01]  /*c8a0*/  FMUL R222, R222, UR20 ;  /* 0x00000014dede7c20 */ /* 0x000fe20008400000 */
[----:B------:R-:W-:Y:S01]  /*c8b0*/  ISETP.LT.OR P5, PT, R42, 0x9, !P2 ;  /* 0x000000092a00780c */ /* 0x000fe200057a1670 */
[----:B------:R-:W-:Y:S01]  /*c8c0*/  FMUL R220, R220, UR20 ;  /* 0x00000014dcdc7c20 */ /* 0x000fe20008400000 */
[----:B------:R-:W-:Y:S01]  /*c8d0*/  F2FP.SATFINITE.E4M3.F32.PACK_AB_MERGE_C R221, RZ, R221, RZ ;  /* 0x000000ddffdd723e */ /* 0x000fe200048070ff */
[----:B------:R0:W-:Y:S01]  /*c8e0*/  @!P0 STG.E.U8 desc[UR14][R24.64+0x8], R33 ;  /* 0x0000082118008986 */ /* 0x0001e2000c10110e */
[----:B------:R-:W-:-:S03]  /*c8f0*/  ISETP.LT.OR P0, PT, R42, 0x11, !P3 ;  /* 0x000000112a00780c */ /* 0x000fc60005f01670 */
[----:B------:R-:W-:Y:S01]  /*c900*/  @!P1 STG.E.U8 desc[UR14][R24.64+0x9], R223 ;  /* 0x000009df18009986 */ /* 0x000fe2000c10110e */
[----:B------:R-:W-:-:S03]  /*c910*/  ISETP.LT.OR P1, PT, R42, 0x12, !P3 ;  /* 0x000000122a00780c */ /* 0x000fc60005f21670 */
[----:B------:R-:W-:Y:S01]  /*c920*/  @!P6 STG.E.U8 desc[UR14][R26.64+0x9], R221 ;  /* 0x000009dd1a00e986 */ /* 0x000fe2000c10110e */
[C---:B------:R-:W-:Y:S01]  /*c930*/  ISETP.LT.OR P6, PT, R42.reuse, 0x12, !P2 ;  /* 0x000000122a00780c */ /* 0x040fe200057c1670 */
[----:B------:R-:W-:Y:S01]  /*c940*/  FMUL R219, R219, UR20 ;  /* 0x00000014dbdb7c20 */ /* 0x000fe20008400000 */
[----:B--2---:R-:W-:Y:S01]  /*c950*/  F2FP.SATFINITE.E4M3.F32.PACK_AB_MERGE_C R35, RZ, R222, RZ ;  /* 0x000000deff23723e */ /* 0x004fe200048070ff */
[----:B------:R-:W-:Y:S01]  /*c960*/  FMUL R217, R217, UR20 ;  /* 0x00000014d9d97c20 */ /* 0x000fe20008400000 */
[----:B0-----:R-:W-:Y:S01]  /*c970*/  F2FP.SATFINITE.E4M3.F32.PACK_AB_MERGE_C R33, RZ, R220, RZ ;  /* 0x000000dcff21723e */ /* 0x001fe200048070ff */
[----:B------:R-:W2:Y:S01]  /*c980*/  LDL.LU R226, [R1+0x8] ;  /* 0x0000080001e27983 */ /* 0x000ea20000300800 */
[----:B------:R-:W-:Y:S02]  /*c990*/  F2FP.SATFINITE.E4M3.F32.PACK_AB_MERGE_C R219, RZ, R219, RZ ;  /* 0x000000dbffdb723e */ /* 0x000fe400048070ff */
[----:B------:R-:W-:Y:S01]  /*c9a0*/  F2FP.SATFINITE.E4M3.F32.PACK_AB_MERGE_C R217, RZ, R217, RZ ;  /* 0x000000d9ffd9723e */ /* 0x000fe200048070ff */
[----:B------:R0:W-:Y:S01]  /*c9b0*/  @!P5 STG.E.U8 desc[UR14][R26.64+0x8], R35 ;  /* 0x000008231a00d986 */ /* 0x0001e2000c10110e */
[----:B------:R-:W-:Y:S01]  /*c9c0*/  ISETP.LT.OR P5, PT, R42, 0x11, !P2 ;  /* 0x000000112a00780c */ /* 0x000fe200057a1670 */
[----:B------:R-:W-:-:S02]  /*c9d0*/  FMUL R218, R218, UR20 ;  /* 0x00000014dada7c20 */ /* 0x000fc40008400000 */
[----:B------:R-:W3:Y:S04]  /*c9e0*/  LDL.LU R227, [R1+0x4] ;  /* 0x0000040001e37983 */ /* 0x000ee80000300800 */
[----:B------:R-:W4:Y:S04]  /*c9f0*/  LDL.LU R225, [R1] ;  /* 0x0000000001e17983 */ /* 0x000f280000300800 */
[----:B------:R1:W-:Y:S01]  /*ca00*/  @!P0 STG.E.U8 desc[UR14][R24.64+0x10], R33 ;  /* 0x0000102118008986 */ /* 0x0003e2000c10110e */
[----:B------:R-:W-:-:S03]  /*ca10*/  ISETP.LT.OR P0, PT, R42, 0x19, !P3 ;  /* 0x000000192a00780c */ /* 0x000fc60005f01670 */
[----:B------:R-:W-:Y:S01]  /*ca20*/  @!P1 STG.E.U8 desc[UR14][R24.64+0x11], R219 ;  /* 0x000011db18009986 */ /* 0x000fe2000c10110e */
[----:B------:R-:W-:-:S03]  /*ca30*/  ISETP.LT.OR P1, PT, R42, 0x1a, !P3 ;  /* 0x0000001a2a00780c */ /* 0x000fc60005f21670 */
[----:B------:R-:W-:Y:S01]  /*ca40*/  @!P6 STG.E.U8 desc[UR14][R26.64+0x11], R217 ;  /* 0x000011d91a00e986 */ /* 0x000fe2000c10110e */
[----:B------:R-:W-:Y:S01]  /*ca50*/  ISETP.LT.OR P6, PT, R42, 0x1a, !P2 ;  /* 0x0000001a2a00780c */ /* 0x000fe200057c1670 */
[----:B------:R-:W-:Y:S01]  /*ca60*/  FMUL R216, R216, UR20 ;  /* 0x00000014d8d87c20 */ /* 0x000fe20008400000 */
[----:B0-----:R-:W-:Y:S01]  /*ca70*/  F2FP.SATFINITE.E4M3.F32.PACK_AB_MERGE_C R35, RZ, R218, RZ ;  /* 0x000000daff23723e */ /* 0x001fe200048070ff */
[----:B------:R-:W-:Y:S01]  /*ca80*/  FMUL R215, R215, UR20 ;  /* 0x00000014d7d77c20 */ /* 0x000fe20008400000 */
[----:B------:R-:W-:Y:S01]  /*ca90*/  FMUL R213, R213, UR20 ;  /* 0x00000014d5d57c20 */ /* 0x000fe20008400000 */
[----:B------:R-:W-:Y:S01]  /*caa0*/  FMUL R214, R214, UR20 ;  /* 0x00000014d6d67c20 */ /* 0x000fe20008400000 */
[----:B-1----:R-:W-:Y:S01]  /*cab0*/  F2FP.SATFINITE.E4M3.F32.PACK_AB_MERGE_C R33, RZ, R216, RZ ;  /* 0x000000d8ff21723e */ /* 0x002fe200048070ff */
[----:B------:R0:W-:Y:S01]  /*cac0*/  @!P5 STG.E.U8 desc[UR14][R26.64+0x10], R35 ;  /* 0x000010231a00d986 */ /* 0x0001e2000c10110e */
[----:B------:R-:W-:Y:S02]  /*cad0*/  F2FP.SATFINITE.E4M3.F32.PACK_AB_MERGE_C R215, RZ, R215, RZ ;  /* 0x000000d7ffd7723e */ /* 0x000fe400048070ff */
        /* <DEDUP_REMOVED lines=12> */
[----:B-1----:R-:W-:Y:S01]  /*cba0*/  F2FP.SATFINITE.E4M3.F32.PACK_AB_MERGE_C R33, RZ, R212, RZ ;  /* 0x000000d4ff21723e */ /* 0x002fe200048070ff */
[----:B------:R-:W-:Y:S01]  /*cbb0*/  FMUL R210, R210, UR20 ;  /* 0x00000014d2d27c20 */ /* 0x000fe20008400000 */
[----:B------:R-:W-:Y:S01]  /*cbc0*/  F2FP.SATFINITE.E4M3.F32.PACK_AB_MERGE_C R211, RZ, R211, RZ ;  /* 0x000000d3ffd3723e */ /* 0x000fe200048070ff */
[----:B------:R0:W-:Y:S01]  /*cbd0*/  @!P5 STG.E.U8 desc[UR14][R26.64+0x18], R35 ;  /* 0x000018231a00d986 */ /* 0x0001e2000c10110e */
[C---:B------:R-:W-:Y:S02]  /*cbe0*/  ISETP.LT.OR P5, PT, R42.reuse, 0x21, !P2 ;  /* 0x000000212a00780c */ /* 0x040fe400057a1670 */
        /* <DEDUP_REMOVED lines=111> */
[C---:B------:R-:W-:Y:S01]  /*d2e0*/  ISETP.LT.OR P5, PT, R42.reuse, 0x59, !P2 ;  /* 0x000000592a00780c */ /* 0x040fe200057a1670 */
[----:B------:R-:W-:Y:S01]  /*d2f0*/  FMUL R179, R179, UR20 ;  /* 0x00000014b3b37c20 */ /* 0x000fe20008400000 */
[----:B------:R-:W-:Y:S01]  /*d300*/  F2FP.SATFINITE.E4M3.F32.PACK_AB_MERGE_C R181, RZ, R181, RZ ;  /* 0x000000b5ffb5723e */ /* 0x000fe200048070ff */
[----:B------:R1:W-:Y:S04]  /*d310*/  @!P0 STG.E.U8 desc[UR14][R24.64+0x58], R33 ;  /* 0x0000582118008986 */ /* 0x0003e8000c10110e */
[----:B------:R-:W-:Y:S04]  /*d320*/  @!P1 STG.E.U8 desc[UR14][R24.64+0x59], R183 ;  /* 0x000059b718009986 */ /* 0x000fe8000c10110e */
[----:B------:R-:W-:Y:S01]  /*d330*/  @!P6 STG.E.U8 desc[UR14][R26.64+0x59], R181 ;  /* 0x000059b51a00e986 */ /* 0x000fe2000c10110e */
[----:B------:R-:W-:-:S02]  /*d340*/  ISETP.LT.OR P6, PT, R42, 0x62, !P3 ;  /* 0x000000622a00780c */ /* 0x000fc40005fc1670 */
[----:B0-----:R-:W-:Y:S01]  /*d350*/  F2FP.SATFINITE.E4M3.F32.PACK_AB_MERGE_C R35, RZ, R182, RZ ;  /* 0x000000b6ff23723e */ /* 0x001fe200048070ff */
[----:B------:R-:W-:Y:S01]  /*d360*/  FMUL R180, R180, UR20 ;  /* 0x00000014b4b47c20 */ /* 0x000fe20008400000 */
[----:B------:R-:W-:Y:S01]  /*d370*/  F2FP.SATFINITE.E4M3.F32.PACK_AB_MERGE_C R179, RZ, R179, RZ ;  /* 0x000000b3ffb3723e */ /* 0x000fe200048070ff */
[----:B------:R-:W-:Y:S01]  /*d380*/  FMUL R178, R178, UR20 ;  /* 0x00000014b2b27c20 */ /* 0x000fe20008400000 */
[----:B------:R-:W-:Y:S01]  /*d390*/  FMUL R177, R177, UR20 ;  /* 0x00000014b1b17c20 */ /* 0x000fe20008400000 */
[----:B------:R0:W-:Y:S01]  /*d3a0*/  @!P5 STG.E.U8 desc[UR14][R26.64+0x58], R35 ;  /* 0x000058231a00d986 */ /* 0x0001e2000c10110e */
[C---:B------:R-:W-:Y:S02]  /*d3b0*/  ISETP.LT.OR P5, PT, R42.reuse, 0x61, !P3 ;  /* 0x000000612a00780c */ /* 0x040fe40005fa1670 */
[----:B------:R-:W-:Y:S01]  /*d3c0*/  ISETP.LT.OR P0, PT, R42, 0x61, !P2 ;  /* 0x000000612a00780c */ /* 0x000fe20005701670 */
[----:B------:R-:W-:Y:S01]  /*d3d0*/  FMUL R176, R176, UR20 ;  /* 0x00000014b0b07c20 */ /* 0x000fe20008400000 */
[C---:B------:R-:W-:Y:S01]  /*d3e0*/  ISETP.LT.OR P1, PT, R42.reuse, 0x62, !P2 ;  /* 0x000000622a00780c */ /* 0x040fe20005721670 */
[----:B------:R-:W-:Y:S01]  /*d3f0*/  @!P6 STG.E.U8 desc[UR14][R24.64+0x61], R179 ;  /* 0x000061b31800e986 */ /* 0x000fe2000c10110e */
[----:B------:R-:W-:-:S02]  /*d400*/  ISETP.LT.OR P6, PT, R42, 0x69, !P3 ;  /* 0x000000692a00780c */ /* 0x000fc40005fc1670 */
[----:B-1----:R-:W-:Y:S01]  /*d410*/  F2FP.SATFINITE.E4M3.F32.PACK_AB_MERGE_C R33, RZ, R180, RZ ;  /* 0x000000b4ff21723e */ /* 0x002fe200048070ff */
[----:B------:R-:W-:Y:S01]  /*d420*/  FMUL R175, R175, UR20 ;  /* 0x00000014afaf7c20 */ /* 0x000fe20008400000 */
[----:B------:R-:W-:Y:S01]  /*d430*/  F2FP.SATFINITE.E4M3.F32.PACK_AB_MERGE_C R177, RZ, R177, RZ ;  /* 0x000000b1ffb1723e */ /* 0x000fe200048070ff */
[----:B------:R-:W-:Y:S01]  /*d440*/  FMUL R174, R174, UR20 ;  /* 0x00000014aeae7c20 */ /* 0x000fe20008400000 */
[----:B0-----:R-:W-:Y:S01]  /*d450*/  F2FP.SATFINITE.E4M3.F32.PACK_AB_MERGE_C R35, RZ, R178, RZ ;  /* 0x000000b2ff23723e */ /* 0x001fe200048070ff */
[----:B------:R0:W-:Y:S01]  /*d460*/  @!P5 STG.E.U8 desc[UR14][R24.64+0x60], R33 ;  /* 0x000060211800d986 */ /* 0x0001e2000c10110e */
[----:B------:R-:W-:-:S03]  /*d470*/  F2FP.SATFINITE.E4M3.F32.PACK_AB_MERGE_C R37, RZ, R176, RZ ;  /* 0x000000b0ff25723e */ /* 0x000fc600048070ff */
[----:B------:R1:W-:Y:S01]  /*d480*/  @!P0 STG.E.U8 desc[UR14][R26.64+0x60], R35 ;  /* 0x000060231a008986 */ /* 0x0003e2000c10110e */
[----:B------:R-:W-:-:S03]  /*d490*/  ISETP.LT.OR P0, PT, R42, 0x6a, !P3 ;  /* 0x0000006a2a00780c */ /* 0x000fc60005f01670 */
[----:B------:R-:W-:Y:S01]  /*d4a0*/  @!P1 STG.E.U8 desc[UR14][R26.64+0x61], R177 ;  /* 0x000061b11a009986 */ /* 0x000fe2000c10110e */
[C---:B------:R-:W-:Y:S02]  /*d4b0*/  ISETP.LT.OR P1, PT, R42.reuse, 0x69, !P2 ;  /* 0x000000692a00780c */ /* 0x040fe40005721670 */
[C---:B------:R-:W-:Y:S01]  /*d4c0*/  ISETP.LT.OR P5, PT, R42.reuse, 0x6a, !P2 ;  /* 0x0000006a2a00780c */ /* 0x040fe200057a1670 */
[----:B------:R-:W-:Y:S01]  /*d4d0*/  @!P6 STG.E.U8 desc[UR14][R24.64+0x68], R37 ;  /* 0x000068251800e986 */ /* 0x000fe2000c10110e */
[----:B------:R-:W-:Y:S01]  /*d4e0*/  ISETP.LT.OR P6, PT, R42, 0x71, !P3 ;  /* 0x000000712a00780c */ /* 0x000fe20005fc1670 */
[----:B------:R-:W-:Y:S01]  /*d4f0*/  FMUL R173, R173, UR20 ;  /* 0x00000014adad7c20 */ /* 0x000fe20008400000 */
[----:B------:R-:W-:Y:S01]  /*d500*/  F2FP.SATFINITE.E4M3.F32.PACK_AB_MERGE_C R175, RZ, R175, RZ ;  /* 0x000000afffaf723e */ /* 0x000fe200048070ff */
[----:B------:R-:W-:Y:S01]  /*d510*/  FMUL R172, R172, UR20 ;  /* 0x00000014acac7c20 */ /* 0x000fe20008400000 */
[----:B0-----:R-:W-:Y:S01]  /*d520*/  F2FP.SATFINITE.E4M3.F32.PACK_AB_MERGE_C R33, RZ, R174, RZ ;  /* 0x000000aeff21723e */ /* 0x001fe200048070ff */
[----:B------:R-:W-:Y:S01]  /*d530*/  FMUL R171, R171, UR20 ;  /* 0x00000014abab7c20 */ /* 0x000fe20008400000 */
[----:B------:R-:W-:Y:S01]  /*d540*/  F2FP.SATFINITE.E4M3.F32.PACK_AB_MERGE_C R173, RZ, R173, RZ ;  /* 0x000000adffad723e */ /* 0x000fe200048070ff */
[----:B------:R-:W-:Y:S01]  /*d550*/  @!P0 STG.E.U8 desc[UR14][R24.64+0x69], R175 ;  /* 0x000069af18008986 */ /* 0x000fe2000c10110e */
[----:B-1----:R-:W-:-:S02]  /*d560*/  F2FP.SATFINITE.E4M3.F32.PACK_AB_MERGE_C R35, RZ, R172, RZ ;  /* 0x000000acff23723e */ /* 0x002fc400048070ff */
[C---:B------:R-:W-:Y:S01]  /*d570*/  ISETP.LT.OR P0, PT, R42.reuse, 0x72, !P3 ;  /* 0x000000722a00780c */ /* 0x040fe20005f01670 */
[----:B------:R0:W-:Y:S01]  /*d580*/  @!P1 STG.E.U8 desc[UR14][R26.64+0x68], R33 ;  /* 0x000068211a009986 */ /* 0x0001e2000c10110e */
[----:B------:R-:W-:Y:S01]  /*d590*/  ISETP.LT.OR P1, PT, R42, 0x71, !P2 ;  /* 0x000000712a00780c */ /* 0x000fe20005721670 */
[----:B------:R-:W-:Y:S02]  /*d5a0*/  FMUL R170, R170, UR20 ;  /* 0x00000014aaaa7c20 */ /* 0x000fe40008400000 */
[----:B------:R-:W-:Y:S01]  /*d5b0*/  @!P5 STG.E.U8 desc[UR14][R26.64+0x69], R173 ;  /* 0x000069ad1a00d986 */ /* 0x000fe2000c10110e */
[C---:B------:R-:W-:Y:S01]  /*d5c0*/  ISETP.LT.OR P5, PT, R42.reuse, 0x72, !P2 ;  /* 0x000000722a00780c */ /* 0x040fe200057a1670 */
[----:B------:R-:W-:Y:S02]  /*d5d0*/  FMUL R169, R169, UR20 ;  /* 0x00000014a9a97c20 */ /* 0x000fe40008400000 */
[----:B------:R1:W-:Y:S01]  /*d5e0*/  @!P6 STG.E.U8 desc[UR14][R24.64+0x70], R35 ;  /* 0x000070231800e986 */ /* 0x0003e2000c10110e */
[----:B------:R-:W-:-:S02]  /*d5f0*/  ISETP.LT.OR P6, PT, R42, 0x79, !P3 ;  /* 0x000000792a00780c */ /* 0x000fc40005fc1670 */
        /* <DEDUP_REMOVED lines=8> */
[----:B------:R-:W-:Y:S02]  /*d680*/  F2FP.SATFINITE.E4M3.F32.PACK_AB_MERGE_C R167, RZ, R167, RZ ;  /* 0x000000a7ffa7723e */ /* 0x000fe400048070ff */
[----:B-1----:R-:W-:Y:S01]  /*d690*/  F2FP.SATFINITE.E4M3.F32.PACK_AB_MERGE_C R35, RZ, R168, RZ ;  /* 0x000000a8ff23723e */ /* 0x002fe200048070ff */
[----:B------:R-:W-:Y:S01]  /*d6a0*/  @!P1 STG.E.U8 desc[UR14][R26.64+0x70], R33 ;  /* 0x000070211a009986 */ /* 0x000fe2000c10110e */
[----:B------:R-:W-:-:S03]  /*d6b0*/  ISETP.GE.AND P1, PT, R41, 0x81, PT ;  /* 0x000000812900780c */ /* 0x000fc60003f26270 */
[----:B------:R-:W-:Y:S01]  /*d6c0*/  @!P5 STG.E.U8 desc[UR14][R26.64+0x71], R169 ;  /* 0x000071a91a00d986 */ /* 0x000fe2000c10110e */
[C---:B------:R-:W-:Y:S02]  /*d6d0*/  ISETP.LT.OR P5, PT, R42.reuse, 0x79, !P2 ;  /* 0x000000792a00780c */ /* 0x040fe400057a1670 */
[C---:B------:R-:W-:Y:S01]  /*d6e0*/  ISETP.LT.OR P2, PT, R42.reuse, 0x7a, !P2 ;  /* 0x0000007a2a00780c */ /* 0x040fe20005741670 */
[----:B------:R-:W-:Y:S01]  /*d6f0*/  @!P6 STG.E.U8 desc[UR14][R24.64+0x78], R35 ;  /* 0x000078231800e986 */ /* 0x000fe2000c10110e */
[C---:B------:R-:W-:Y:S01]  /*d700*/  ISETP.LT.OR P6, PT, R42.reuse, 0x1, !P1 ;  /* 0x000000012a00780c */ /* 0x040fe20004fc1670 */
[----:B------:R-:W-:Y:S02]  /*d710*/  FMUL R165, R165, UR20 ;  /* 0x00000014a5a57c20 */ /* 0x000fe40008400000 */
[----:B------:R0:W-:Y:S01]  /*d720*/  @!P3 STG.E.U8 desc[UR14][R24.64+0x79], R167 ;  /* 0x000079a71800b986 */ /* 0x0001e2000c10110e */
[----:B------:R-:W-:Y:S01]  /*d730*/  ISETP.LT.OR P3, PT, R42, 0x2, !P1 ;  /* 0x000000022a00780c */ /* 0x000fe20004f61670 */
[----:B------:R-:W-:Y:S01]  /*d740*/  FMUL R164, R164, UR20 ;  /* 0x00000014a4a47c20 */ /* 0x000fe20008400000 */
[----:B------:R-:W-:Y:S01]  /*d750*/  FMUL R163, R163, UR20 ;  /* 0x00000014a3a37c20 */ /* 0x000fe20008400000 */
[----:B------:R-:W-:Y:S01]  /*d760*/  F2FP.SATFINITE.E4M3.F32.PACK_AB_MERGE_C R37, RZ, R166, RZ ;  /* 0x000000a6ff25723e */ /* 0x000fe200048070ff */
[----:B------:R-:W-:Y:S01]  /*d770*/  FMUL R162, R162, UR20 ;  /* 0x00000014a2a27c20 */ /* 0x000fe20008400000 */
[----:B------:R-:W-:Y:S01]  /*d780*/  F2FP.SATFINITE.E4M3.F32.PACK_AB_MERGE_C R165, RZ, R165, RZ ;  /* 0x000000a5ffa5723e */ /* 0x000fe200048070ff */
[----:B------:R-:W-:Y:S01]  /*d790*/  FMUL R161, R161, UR20 ;  /* 0x00000014a1a17c20 */ /* 0x000fe20008400000 */
[----:B------:R-:W-:Y:S01]  /*d7a0*/  F2FP.SATFINITE.E4M3.F32.PACK_AB_MERGE_C R163, RZ, R163, RZ ;  /* 0x000000a3ffa3723e */ /* 0x000fe200048070ff */
[----:B------:R-:W-:Y:S01]  /*d7b0*/  FMUL R160, R160, UR20 ;  /* 0x00000014a0a07c20 */ /* 0x000fe20008400000 */
[----:B------:R-:W-:Y:S01]  /*d7c0*/  ISETP.GE.AND P0, PT, R41, 0x89, PT ;  /* 0x000000892900780c */ /* 0x000fe20003f06270 */
[----:B------:R-:W-:Y:S01]  /*d7d0*/  FMUL R159, R159, UR20 ;  /* 0x000000149f9f7c20 */ /* 0x000fe20008400000 */
[----:B0-----:R-:W-:Y:S01]  /*d7e0*/  F2FP.SATFINITE.E4M3.F32.PACK_AB_MERGE_C R25, RZ, R164, RZ ;  /* 0x000000a4ff19723e */ /* 0x001fe200048070ff */
[----:B------:R-:W-:Y:S01]  /*d7f0*/  @!P5 STG.E.U8 desc[UR14][R26.64+0x78], R37 ;  /* 0x000078251a00d986 */ /* 0x000fe2000c10110e */
[----:B------:R-:W-:-:S03]  /*d800*/  ISETP.LT.OR P5, PT, R42, 0x1, !P0 ;  /* 0x000000012a00780c */ /* 0x000fc600047a1670 */
[----:B------:R-:W-:Y:S04]  /*d810*/  @!P2 STG.E.U8 desc[UR14][R26.64+0x79], R165 ;  /* 0x000079a51a00a986 */ /* 0x000fe8000c10110e */
[----:B------:R0:W-:Y:S01]  /*d820*/  @!P6 STG.E.U8 desc[UR14][R28.64], R25 ;  /* 0x000000191c00e986 */ /* 0x0001e2000c10110e */
[----:B------:R-:W-:-:S03]  /*d830*/  ISETP.LT.OR P6, PT, R42, 0x2, !P0 ;  /* 0x000000022a00780c */ /* 0x000fc600047c1670 */
[----:B------:R-:W-:Y:S01]  /*d840*/  @!P3 STG.E.U8 desc[UR14][R28.64+0x1], R163 ;  /* 0x000001a31c00b986 */ /* 0x000fe2000c10110e */
[C---:B------:R-:W-:Y:S02]  /*d850*/  ISETP.LT.OR P3, PT, R42.reuse, 0x9, !P1 ;  /* 0x000000092a00780c */ /* 0x040fe40004f61670 */
[----:B------:R-:W-:Y:S01]  /*d860*/  ISETP.LT.OR P2, PT, R42, 0xa, !P1 ;  /* 0x0000000a2a00780c */ /* 0x000fe20004f41670 */
[----:B------:R-:W-:Y:S01]  /*d870*/  FMUL R158, R158, UR20 ;  /* 0x000000149e9e7c20 */ /* 0x000fe20008400000 */
[----:B------:R-:W-:Y:S01]  /*d880*/  F2FP.SATFINITE.E4M3.F32.PACK_AB_MERGE_C R33, RZ, R162, RZ ;  /* 0x000000a2ff21723e */ /* 0x000fe200048070ff */
[----:B------:R-:W-:Y:S01]  /*d890*/  FMUL R157, R157, UR20 ;  /* 0x000000149d9d7c20 */ /* 0x000fe20008400000 */
[----:B------:R-:W-:Y:S01]  /*d8a0*/  F2FP.SATFINITE.E4M3.F32.PACK_AB_MERGE_C R161, RZ, R161, RZ ;  /* 0x000000a1ffa1723e */ /* 0x000fe200048070ff */
[----:B------:R-:W-:Y:S01]  /*d8b0*/  FMUL R156, R156, UR20 ;  /* 0x000000149c9c7c20 */ /* 0x000fe20008400000 */
[----:B0-----:R-:W-:Y:S01]  /*d8c0*/  F2FP.SATFINITE.E4M3.F32.PACK_AB_MERGE_C R25, RZ, R160, RZ ;  /* 0x000000a0ff19723e */ /* 0x001fe200048070ff */
[----:B------:R-:W-:Y:S01]  /*d8d0*/  @!P5 STG.E.U8 desc[UR14][R30.64], R33 ;  /* 0x000000211e00d986 */ /* 0x000fe2000c10110e */
[----:B------:R-:W-:-:S02]  /*d8e0*/  F2FP.SATFINITE.E4M3.F32.PACK_AB_MERGE_C R159, RZ, R159, RZ ;  /* 0x0000009fff9f723e */ /* 0x000fc400048070ff */
[C---:B------:R-:W-:Y:S01]  /*d8f0*/  ISETP.LT.OR P5, PT, R42.reuse, 0x9, !P0 ;  /* 0x000000092a00780c */ /* 0x040fe200047a1670 */
[----:B------:R-:W-:Y:S01]  /*d900*/  @!P6 STG.E.U8 desc[UR14][R30.64+0x1], R161 ;  /* 0x000001a11e00e986 */ /* 0x000fe2000c10110e */
[----:B------:R-:W-:-:S03]  /*d910*/  ISETP.LT.OR P6, PT, R42, 0xa, !P0 ;  /* 0x0000000a2a00780c */ /* 0x000fc600047c1670 */
[----:B------:R0:W-:Y:S01]  /*d920*/  @!P3 STG.E.U8 desc[UR14][R28.64+0x8], R25 ;  /* 0x000008191c00b986 */ /* 0x0001e2000c10110e */
[----:B------:R-:W-:-:S03]  /*d930*/  ISETP.LT.OR P3, PT, R42, 0x11, !P1 ;  /* 0x000000112a00780c */ /* 0x000fc60004f61670 */
[----:B------:R-:W-:Y:S01]  /*d940*/  @!P2 STG.E.U8 desc[UR14][R28.64+0x9], R159 ;  /* 0x0000099f1c00a986 */ /* 0x000fe2000c10110e */
[----:B------:R-:W-:Y:S01]  /*d950*/  ISETP.LT.OR P2, PT, R42, 0x12, !P1 ;  /* 0x000000122a00780c */ /* 0x000fe20004f41670 */
[----:B------:R-:W-:Y:S01]  /*d960*/  FMUL R155, R155, UR20 ;  /* 0x000000149b9b7c20 */ /* 0x000fe20008400000 */
[----:B------:R-:W-:Y:S01]  /*d970*/  F2FP.SATFINITE.E4M3.F32.PACK_AB_MERGE_C R27, RZ, R158, RZ ;  /* 0x0000009eff1b723e */ /* 0x000fe200048070ff */
[----:B------:R-:W-:Y:S01]  /*d980*/  FMUL R154, R154, UR20 ;  /* 0x000000149a9a7c20 */ /* 0x000fe20008400000 */
[----:B------:R-:W-:Y:S01]  /*d990*/  F2FP.SATFINITE.E4M3.F32.PACK_AB_MERGE_C R157, RZ, R157, RZ ;  /* 0x0000009dff9d723e */ /* 0x000fe200048070ff */
[----:B------:R-:W-:Y:S01]  /*d9a0*/  FMUL R153, R153, UR20 ;  /* 0x0000001499997c20 */ /* 0x000fe20008400000 */
        /* <DEDUP_REMOVED lines=25> */
[----:B------:R1:W-:Y:S01]  /*db40*/  @!P2 STG.E.U8 desc[UR14][R28.64+0x19], R23 ;  /* 0x000019171c00a986 */ /* 0x0003e2000c10110e */
        /* <DEDUP_REMOVED lines=11> */
[----:B------:R0:W-:Y:S01]  /*dc00*/  @!P6 STG.E.U8 desc[UR14][R30.64+0x19], R21 ;  /* 0x000019151e00e986 */ /* 0x0001e2000c10110e */
[----:B------:R-:W-:-:S03]  /*dc10*/  ISETP.LT.OR P6, PT, R42, 0x22, !P0 ;  /* 0x000000222a00780c */ /* 0x000fc600047c1670 */
[----:B------:R-:W-:Y:S01]  /*dc20*/  @!P3 STG.E.U8 desc[UR14][R28.64+0x20], R25 ;  /* 0x000020191c00b986 */ /* 0x000fe2000c10110e */
[----:B------:R-:W-:-:S03]  /*dc30*/  ISETP.LT.OR P3, PT, R42, 0x29, !P1 ;  /* 0x000000292a00780c */ /* 0x000fc60004f61670 */
[----:B------:R2:W-:Y:S01]  /*dc40*/  @!P2 STG.E.U8 desc[UR14][R28.64+0x21], R19 ;  /* 0x000021131c00a986 */ /* 0x0005e2000c10110e */
[----:B------:R-:W-:Y:S01]  /*dc50*/  ISETP.LT.OR P2, PT, R42, 0x2a, !P1 ;  /* 0x0000002a2a00780c */ /* 0x000fe20004f41670 */
[----:B------:R-:W-:Y:S01]  /*dc60*/  FMUL R15, R15, UR20 ;  /* 0x000000140f0f7c20 */ /* 0x000fe20008400000 */
[----:B-1----:R-:W-:Y:S01]  /*dc70*/  F2FP.SATFINITE.E4M3.F32.PACK_AB_MERGE_C R23, RZ, R18, RZ ;  /* 0x00000012ff17723e */ /* 0x002fe200048070ff */
[----:B------:R-:W-:Y:S01]  /*dc80*/  FMUL R14, R14, UR20 ;  /* 0x000000140e0e7c20 */ /* 0x000fe20008400000 */
[----:B------:R-:W-:Y:S01]  /*dc90*/  F2FP.SATFINITE.E4M3.F32.PACK_AB_MERGE_C R17, RZ, R17, RZ ;  /* 0x00000011ff11723e */ /* 0x000fe200048070ff */
[----:B------:R-:W-:Y:S01]  /*dca0*/  FMUL R13, R13, UR20 ;  /* 0x000000140d0d7c20 */ /* 0x000fe20008400000 */
[----:B0-----:R-:W-:Y:S01]  /*dcb0*/  F2FP.SATFINITE.E4M3.F32.PACK_AB_MERGE_C R21, RZ, R16, RZ ;  /* 0x00000010ff15723e */ /* 0x001fe200048070ff */
[----:B------:R-:W-:Y:S01]  /*dcc0*/  @!P5 STG.E.U8 desc[UR14][R30.64+0x20], R23 ;  /* 0x000020171e00d986 */ /* 0x000fe2000c10110e */
[----:B------:R-:W-:Y:S02]  /*dcd0*/  F2FP.SATFINITE.E4M3.F32.PACK_AB_MERGE_C R15, RZ, R15, RZ ;  /* 0x0000000fff0f723e */ /* 0x000fe400048070ff */
[C---:B------:R-:W-:Y:S01]  /*dce0*/  ISETP.LT.OR P5, PT, R42.reuse, 0x29, !P0 ;  /* 0x000000292a00780c */ /* 0x040fe200047a1670 */
[----:B------:R-:W-:Y:S01]  /*dcf0*/  @!P6 STG.E.U8 desc[UR14][R30.64+0x21], R17 ;  /* 0x000021111e00e986 */ /* 0x000fe2000c10110e */
[----:B------:R-:W-:-:S03]  /*dd00*/  ISETP.LT.OR P6, PT, R42, 0x2a, !P0 ;  /* 0x0000002a2a00780c */ /* 0x000fc600047c1670 */
[----:B------:R-:W-:Y:S01]  /*dd10*/  @!P3 STG.E.U8 desc[UR14][R28.64+0x28], R21 ;  /* 0x000028151c00b986 */ /* 0x000fe2000c10110e */
[----:B------:R-:W-:Y:S01]  /*dd20*/  ISETP.LT.OR P3, PT, R42, 0x31, !P1 ;  /* 0x000000312a00780c */ /* 0x000fe20004f61670 */
[----:B------:R-:W-:Y:S02]  /*dd30*/  FMUL R12, R12, UR20 ;  /* 0x000000140c0c7c20 */ /* 0x000fe40008400000 */
[----:B------:R0:W-:Y:S01]  /*dd40*/  @!P2 STG.E.U8 desc[UR14][R28.64+0x29], R15 ;  /* 0x0000290f1c00a986 */ /* 0x0001e2000c10110e */
[----:B------:R-:W-:Y:S01]  /*dd50*/  ISETP.LT.OR P2, PT, R42, 0x32, !P1 ;  /* 0x000000322a00780c */ /* 0x000fe20004f41670 */
[----:B------:R-:W-:Y:S01]  /*dd60*/  FMUL R11, R11, UR20 ;  /* 0x000000140b0b7c20 */ /* 0x000fe20008400000 */
[----:B--2---:R-:W-:Y:S01]  /*dd70*/  F2FP.SATFINITE.E4M3.F32.PACK_AB_MERGE_C R19, RZ, R14, RZ ;  /* 0x0000000eff13723e */ /* 0x004fe200048070ff */
[----:B------:R-:W2:Y:S01]  /*dd80*/  LDL.LU R222, [R1+0x18] ;  /* 0x0000180001de7983 */ /* 0x000ea20000300800 */
[----:B------:R-:W-:Y:S02]  /*dd90*/  F2FP.SATFINITE.E4M3.F32.PACK_AB_MERGE_C R13, RZ, R13, RZ ;  /* 0x0000000dff0d723e */ /* 0x000fe400048070ff */
[----:B------:R-:W-:Y:S01]  /*dda0*/  F2FP.SATFINITE.E4M3.F32.PACK_AB_MERGE_C R11, RZ, R11, RZ ;  /* 0x0000000bff0b723e */ /* 0x000fe200048070ff */
[----:B------:R-:W-:Y:S01]  /*ddb0*/  @!P5 STG.E.U8 desc[UR14][R30.64+0x28], R19 ;  /* 0x000028131e00d986 */ /* 0x000fe2000c10110e */
[----:B0-----:R-:W-:-:S03]  /*ddc0*/  F2FP.SATFINITE.E4M3.F32.PACK_AB_MERGE_C R15, RZ, R12, RZ ;  /* 0x0000000cff0f723e */ /* 0x001fc600048070ff */
[----:B------:R0:W-:Y:S01]  /*ddd0*/  @!P6 STG.E.U8 desc[UR14][R30.64+0x29], R13 ;  /* 0x0000290d1e00e986 */ /* 0x0001e2000c10110e */
[C---:B------:R-:W-:Y:S02]  /*dde0*/  ISETP.LT.OR P5, PT, R42.reuse, 0x31, !P0 ;  /* 0x000000312a00780c */ /* 0x040fe400047a1670 */
[C---:B------:R-:W-:Y:S01]  /*ddf0*/  ISETP.LT.OR P6, PT, R42.reuse, 0x32, !P0 ;  /* 0x000000322a00780c */ /* 0x040fe200047c1670 */
[----:B------:R-:W-:Y:S01]  /*de00*/  @!P3 STG.E.U8 desc[UR14][R28.64+0x30], R15 ;  /* 0x0000300f1c00b986 */ /* 0x000fe2000c10110e */
[----:B------:R-:W-:Y:S01]  /*de10*/  ISETP.LT.OR P3, PT, R42, 0x39, !P1 ;  /* 0x000000392a00780c */ /* 0x000fe20004f61670 */
[----:B------:R-:W-:Y:S01]  /*de20*/  FMUL R10, R10, UR20 ;  /* 0x000000140a0a7c20 */ /* 0x000fe20008400000 */
[----:B------:R-:W-:Y:S01]  /*de30*/  FMUL R9, R9, UR20 ;  /* 0x0000001409097c20 */ /* 0x000fe20008400000 */
[----:B------:R-:W2:Y:S01]  /*de40*/  LDL.LU R223, [R1+0x14] ;  /* 0x0000140001df7983 */ /* 0x000ea20000300800 */
[----:B------:R-:W-:-:S03]  /*de50*/  FMUL R8, R8, UR20 ;  /* 0x0000001408087c20 */ /* 0x000fc60008400000 */
[----:B------:R-:W2:Y:S01]  /*de60*/  LDL.LU R221, [R1+0x10] ;  /* 0x0000100001dd7983 */ /* 0x000ea20000300800 */
[----:B------:R-:W-:-:S03]  /*de70*/  F2FP.SATFINITE.E4M3.F32.PACK_AB_MERGE_C R17, RZ, R10, RZ ;  /* 0x0000000aff11723e */ /* 0x000fc600048070ff */
[----:B------:R-:W2:Y:S01]  /*de80*/  LDL.LU R220, [R1+0xc] ;  /* 0x00000c0001dc7983 */ /* 0x000ea20000300800 */
[----:B------:R-:W-:Y:S01]  /*de90*/  F2FP.SATFINITE.E4M3.F32.PACK_AB_MERGE_C R9, RZ, R9, RZ ;  /* 0x00000009ff09723e */ /* 0x000fe200048070ff */
[----:B------:R-:W-:Y:S01]  /*dea0*/  FMUL R7, R7, UR20 ;  /* 0x0000001407077c20 */ /* 0x000fe20008400000 */
[----:B0-----:R-:W-:Y:S01]  /*deb0*/  F2FP.SATFINITE.E4M3.F32.PACK_AB_MERGE_C R13, RZ, R8, RZ ;  /* 0x00000008ff0d723e */ /* 0x001fe200048070ff */
[----:B------:R0:W-:Y:S01]  /*dec0*/  @!P2 STG.E.U8 desc[UR14][R28.64+0x31], R11 ;  /* 0x0000310b1c00a986 */ /* 0x0001e2000c10110e */
[----:B------:R-:W-:Y:S01]  /*ded0*/  ISETP.LT.OR P2, PT, R42, 0x3a, !P1 ;  /* 0x0000003a2a00780c */ /* 0x000fe20004f41670 */
[----:B-----5:R-:W-:Y:S01]  /*dee0*/  FMUL R2, R2, UR20 ;  /* 0x0000001402027c20 */ /* 0x020fe20008400000 */
[----:B------:R-:W-:Y:S01]  /*def0*/  F2FP.SATFINITE.E4M3.F32.PACK_AB_MERGE_C R7, RZ, R7, RZ ;  /* 0x00000007ff07723e */ /* 0x000fe200048070ff */
[----:B------:R-:W-:Y:S01]  /*df00*/  @!P5 STG.E.U8 desc[UR14][R30.64+0x30], R17 ;  /* 0x000030111e00d986 */ /* 0x000fe2000c10110e */
[----:B------:R-:W-:Y:S01]  /*df10*/  FMUL R3, R3, UR20 ;  /* 0x0000001403037c20 */ /* 0x000fe20008400000 */
[----:B------:R-:W-:Y:S01]  /*df20*/  FMUL R4, R4, UR20 ;  /* 0x0000001404047c20 */ /* 0x000fe20008400000 */
[C---:B------:R-:W-:Y:S01]  /*df30*/  ISETP.LT.OR P5, PT, R42.reuse, 0x39, !P0 ;  /* 0x000000392a00780c */ /* 0x040fe200047a1670 */
[----:B------:R1:W-:Y:S01]  /*df40*/  @!P6 STG.E.U8 desc[UR14][R30.64+0x31], R9 ;  /* 0x000031091e00e986 */ /* 0x0003e2000c10110e */
[----:B------:R-:W-:Y:S01]  /*df50*/  ISETP.LT.OR P6, PT, R42, 0x3a, !P0 ;  /* 0x0000003a2a00780c */ /* 0x000fe200047c1670 */
[----:B------:R-:W-:Y:S01]  /*df60*/  FMUL R6, R6, UR20 ;  /* 0x0000001406067c20 */ /* 0x000fe20008400000 */
[----:B------:R-:W-:Y:S01]  /*df70*/  FMUL R5, R5, UR20 ;  /* 0x0000001405057c20 */ /* 0x000fe20008400000 */
[----:B------:R3:W-:Y:S01]  /*df80*/  @!P3 STG.E.U8 desc[UR14][R28.64+0x38], R13 ;  /* 0x0000380d1c00b986 */ /* 0x0007e2000c10110e */
[----:B------:R-:W-:Y:S01]  /*df90*/  ISETP.LT.OR P3, PT, R42, 0x41, !P1 ;  /* 0x000000412a00780c */ /* 0x000fe20004f61670 */
[----:B------:R-:W-:Y:S01]  /*dfa0*/  FMUL R0, R0, UR20 ;  /* 0x0000001400007c20 */ /* 0x000fe20008400000 */
[----:B0-----:R-:W-:Y:S01]  /*dfb0*/  F2FP.SATFINITE.E4M3.F32.PACK_AB_MERGE_C R11, RZ, R6, RZ ;  /* 0x00000006ff0b723e */ /* 0x001fe200048070ff */
[----:B------:R-:W2:Y:S01]  /*dfc0*/  LDL.LU R224, [R1+0x1c] ;  /* 0x00001c0001e07983 */ /* 0x000ea20000300800 */
[----:B------:R-:W-:-:S03]  /*dfd0*/  F2FP.SATFINITE.E4M3.F32.PACK_AB_MERGE_C R5, RZ, R5, RZ ;  /* 0x00000005ff05723e */ /* 0x000fc600048070ff */
[----:B------:R0:W-:Y:S01]  /*dfe0*/  @!P2 STG.E.U8 desc[UR14][R28.64+0x39], R7 ;  /* 0x000039071c00a986 */ /* 0x0001e2000c10110e */
[----:B-1----:R-:W-:Y:S01]  /*dff0*/  F2FP.SATFINITE.E4M3.F32.PACK_AB_MERGE_C R9, RZ, R4, RZ ;  /* 0x00000004ff09723e */ /* 0x002fe200048070ff */
[----:B------:R-:W-:Y:S01]  /*e000*/  FMUL R4, R226, UR20 ;  /* 0x00000014e2047c20 */ /* 0x000fe20008400000 */
[C---:B------:R-:W-:Y:S01]  /*e010*/  ISETP.LT.OR P2, PT, R42.reuse, 0x42, !P1 ;  /* 0x000000422a00780c */ /* 0x040fe20004f41670 */
[----:B------:R-:W-:Y:S01]  /*e020*/  @!P5 STG.E.U8 desc[UR14][R30.64+0x38], R11 ;  /* 0x0000380b1e00d986 */ /* 0x000fe2000c10110e */
[----:B---3--:R-:W-:Y:S01]  /*e030*/  F2FP.SATFINITE.E4M3.F32.PACK_AB_MERGE_C R13, RZ, R2, RZ ;  /* 0x00000002ff0d723e */ /* 0x008fe200048070ff */
[----:B----4-:R-:W-:Y:S01]  /*e040*/  FMUL R2, R225, UR20 ;  /* 0x00000014e1027c20 */ /* 0x010fe20008400000 */
[----:B------:R-:W-:Y:S01]  /*e050*/  ISETP.LT.OR P5, PT, R42, 0x41, !P0 ;  /* 0x000000412a00780c */ /* 0x000fe200047a1670 */
[----:B------:R-:W3:Y:S01]  /*e060*/  LDL.LU R225, [R1+0x20] ;  /* 0x0000200001e17983 */ /* 0x000ee20000300800 */
[----:B0-----:R-:W-:Y:S01]  /*e070*/  F2FP.SATFINITE.E4M3.F32.PACK_AB_MERGE_C R7, RZ, R3, RZ ;  /* 0x00000003ff07723e */ /* 0x001fe200048070ff */
[----:B------:R-:W-:-:S02]  /*e080*/  FMUL R3, R227, UR20 ;  /* 0x00000014e3037c20 */ /* 0x000fc40008400000 */
[----:B------:R0:W-:Y:S01]  /*e090*/  @!P6 STG.E.U8 desc[UR14][R30.64+0x39], R5 ;  /* 0x000039051e00e986 */ /* 0x0001e2000c10110e */
[----:B------:R-:W-:-:S03]  /*e0a0*/  ISETP.LT.OR P6, PT, R42, 0x42, !P0 ;  /* 0x000000422a00780c */ /* 0x000fc600047c1670 */
[----:B------:R-:W4:Y:S04]  /*e0b0*/  LDL.LU R227, [R1+0x24] ;  /* 0x0000240001e37983 */ /* 0x000f280000300800 */
[----:B------:R-:W4:Y:S04]  /*e0c0*/  LDL.LU R226, [R1+0x28] ;  /* 0x0000280001e27983 */ /* 0x000f280000300800 */
[----:B------:R-:W-:Y:S01]  /*e0d0*/  @!P3 STG.E.U8 desc[UR14][R28.64+0x40], R9 ;  /* 0x000040091c00b986 */ /* 0x000fe2000c10110e */
[C---:B------:R-:W-:Y:S02]  /*e0e0*/  ISETP.LT.OR P3, PT, R42.reuse, 0x49, !P1 ;  /* 0x000000492a00780c */ /* 0x040fe40004f61670 */
[----:B0-----:R-:W-:Y:S01]  /*e0f0*/  F2FP.SATFINITE.E4M3.F32.PACK_AB_MERGE_C R5, RZ, R0, RZ ;  /* 0x00000000ff05723e */ /* 0x001fe200048070ff */
[----:B------:R0:W-:Y:S01]  /*e100*/  @!P2 STG.E.U8 desc[UR14][R28.64+0x41], R7 ;  /* 0x000041071c00a986 */ /* 0x0001e2000c10110e */
[----:B------:R-:W-:-:S03]  /*e110*/  ISETP.LT.OR P2, PT, R42, 0x4a, !P1 ;  /* 0x0000004a2a00780c */ /* 0x000fc60004f41670 */
[----:B------:R-:W-:Y:S01]  /*e120*/  @!P5 STG.E.U8 desc[UR14][R30.64+0x40], R13 ;  /* 0x0000400d1e00d986 */ /* 0x000fe2000c10110e */
[----:B------:R-:W-:-:S03]  /*e130*/  ISETP.LT.OR P5, PT, R42, 0x49, !P0 ;  /* 0x000000492a00780c */ /* 0x000fc600047a1670 */
[----:B------:R1:W-:Y:S01]  /*e140*/  @!P6 STG.E.U8 desc[UR14][R30.64+0x41], R5 ;  /* 0x000041051e00e986 */ /* 0x0003e2000c10110e */
[----:B0-----:R-:W-:Y:S02]  /*e150*/  F2FP.SATFINITE.E4M3.F32.PACK_AB_MERGE_C R7, RZ, R2, RZ ;  /* 0x00000002ff07723e */ /* 0x001fe400048070ff */
[----:B------:R-:W-:-:S03]  /*e160*/  ISETP.LT.OR P6, PT, R42, 0x4a, !P0 ;  /* 0x0000004a2a00780c */ /* 0x000fc600047c1670 */
[----:B------:R0:W-:Y:S01]  /*e170*/  @!P3 STG.E.U8 desc[UR14][R28.64+0x48], R7 ;  /* 0x000048071c00b986 */ /* 0x0001e2000c10110e */
[----:B------:R-:W-:Y:S02]  /*e180*/  ISETP.LT.OR P3, PT, R42, 0x51, !P1 ;  /* 0x000000512a00780c */ /* 0x000fe40004f61670 */
[----:B------:R-:W-:Y:S02]  /*e190*/  F2FP.SATFINITE.E4M3.F32.PACK_AB_MERGE_C R9, RZ, R3, RZ ;  /* 0x00000003ff09723e */ /* 0x000fe400048070ff */
[----:B------:R-:W-:-:S03]  /*e1a0*/  F2FP.SATFINITE.E4M3.F32.PACK_AB_MERGE_C R11, RZ, R4, RZ ;  /* 0x00000004ff0b723e */ /* 0x000fc600048070ff */
[----:B------:R0:W-:Y:S04]  /*e1b0*/  @!P2 STG.E.U8 desc[UR14][R28.64+0x49], R9 ;  /* 0x000049091c00a986 */ /* 0x0001e8000c10110e */
[----:B------:R-:W-:Y:S01]  /*e1c0*/  @!P5 STG.E.U8 desc[UR14][R30.64+0x48], R11 ;  /* 0x0000480b1e00d986 */ /* 0x000fe2000c10110e */
[----:B--2---:R-:W-:Y:S01]  /*e1d0*/  FMUL R2, R221, UR20 ;  /* 0x00000014dd027c20 */ /* 0x004fe20008400000 */
[----:B------:R-:W-:Y:S02]  /*e1e0*/  FMUL R0, R220, UR20 ;  /* 0x00000014dc007c20 */ /* 0x000fe40008400000 */
[----:B------:R-:W2:Y:S04]  /*e1f0*/  LDL.LU R220, [R1+0x2c] ;  /* 0x00002c0001dc7983 */ /* 0x000ea80000300800 */
[----:B------:R-:W2:Y:S01]  /*e200*/  LDL.LU R221, [R1+0x30] ;  /* 0x0000300001dd7983 */ /* 0x000ea20000300800 */
[----:B-1----:R-:W-:Y:S01]  /*e210*/  F2FP.SATFINITE.E4M3.F32.PACK_AB_MERGE_C R5, RZ, R0, RZ ;  /* 0x00000000ff05723e */ /* 0x002fe200048070ff */
[----:B------:R-:W-:Y:S01]  /*e220*/  FMUL R0, R222, UR20 ;  /* 0x00000014de007c20 */ /* 0x000fe20008400000 */
[----:B------:R-:W-:Y:S01]  /*e230*/  FMUL R3, R223, UR20 ;  /* 0x00000014df037c20 */ /* 0x000fe20008400000 */
[----:B0-----:R-:W-:Y:S01]  /*e240*/  F2FP.SATFINITE.E4M3.F32.PACK_AB_MERGE_C R7, RZ, R2, RZ ;  /* 0x00000002ff07723e */ /* 0x001fe200048070ff */
[----:B------:R-:W2:Y:S02]  /*e250*/  LDL.LU R223, [R1+0x34] ;  /* 0x0000340001df7983 */ /* 0x000ea40000300800 */
[----:B------:R-:W-:-:S02]  /*e260*/  F2FP.SATFINITE.E4M3.F32.PACK_AB_MERGE_C R13, RZ, R0, RZ ;  /* 0x00000000ff0d723e */ /* 0x000fc400048070ff */
[----:B------:R-:W2:Y:S01]  /*e270*/  LDL.LU R222, [R1+0x38] ;  /* 0x0000380001de7983 */ /* 0x000ea20000300800 */
[----:B------:R-:W-:Y:S01]  /*e280*/  F2FP.SATFINITE.E4M3.F32.PACK_AB_MERGE_C R9, RZ, R3, RZ ;  /* 0x00000003ff09723e */ /* 0x000fe200048070ff */
[----:B------:R-:W-:Y:S02]  /*e290*/  FMUL R2, R224, UR20 ;  /* 0x00000014e0027c20 */ /* 0x000fe40008400000 */
[----:B------:R-:W2:Y:S04]  /*e2a0*/  LDL.LU R224, [R1+0x3c] ;  /* 0x00003c0001e07983 */ /* 0x000ea80000300800 */
[----:B------:R-:W-:Y:S01]  /*e2b0*/  @!P6 STG.E.U8 desc[UR14][R30.64+0x49], R5 ;  /* 0x000049051e00e986 */ /* 0x000fe2000c10110e */
[----:B---3--:R-:W-:-:S03]  /*e2c0*/  FMUL R0, R225, UR20 ;  /* 0x00000014e1007c20 */ /* 0x008fc60008400000 */
[----:B------:R0:W-:Y:S04]  /*e2d0*/  @!P3 STG.E.U8 desc[UR14][R28.64+0x50], R7 ;  /* 0x000050071c00b986 */ /* 0x0001e8000c10110e */
[----:B------:R-:W3:Y:S01]  /*e2e0*/  LDL.LU R225, [R1+0x40] ;  /* 0x0000400001e17983 */ /* 0x000ee20000300800 */
[----:B----4-:R-:W-:-:S03]  /*e2f0*/  FMUL R3, R227, UR20 ;  /* 0x00000014e3037c20 */ /* 0x010fc60008400000 */
[----:B------:R-:W4:Y:S01]  /*e300*/  LDL.LU R227, [R1+0x44] ;  /* 0x0000440001e37983 */ /* 0x000f220000300800 */
[----:B0-----:R-:W-:Y:S01]  /*e310*/  F2FP.SATFINITE.E4M3.F32.PACK_AB_MERGE_C R7, RZ, R0, RZ ;  /* 0x00000000ff07723e */ /* 0x001fe200048070ff */
[----:B------:R-:W-:Y:S02]  /*e320*/  FMUL R0, R226, UR20 ;  /* 0x00000014e2007c20 */ /* 0x000fe40008400000 */
[----:B------:R-:W4:Y:S01]  /*e330*/  LDL.LU R226, [R1+0x48] ;  /* 0x0000480001e27983 */ /* 0x000f220000300800 */
[C---:B------:R-:W-:Y:S02]  /*e340*/  ISETP.LT.OR P2, PT, R42.reuse, 0x52, !P1 ;  /* 0x000000522a00780c */ /* 0x040fe40004f41670 */
[C---:B------:R-:W-:Y:S01]  /*e350*/  ISETP.LT.OR P6, PT, R42.reuse, 0x52, !P0 ;  /* 0x000000522a00780c */ /* 0x040fe200047c1670 */
[----:B------:R-:W4:Y:S01]  /*e360*/  LDL.LU R218, [R1+0x4c] ;  /* 0x00004c0001da7983 */ /* 0x000f220000300800 */
[----:B------:R-:W-:Y:S02]  /*e370*/  F2FP.SATFINITE.E4M3.F32.PACK_AB_MERGE_C R5, RZ, R2, RZ ;  /* 0x00000002ff05723e */ /* 0x000fe400048070ff */
[----:B------:R-:W-:-:S02]  /*e380*/  ISETP.LT.OR P5, PT, R42, 0x51, !P0 ;  /* 0x000000512a00780c */ /* 0x000fc400047a1670 */
[----:B------:R-:W-:Y:S02]  /*e390*/  F2FP.SATFINITE.E4M3.F32.PACK_AB_MERGE_C R11, RZ, R0, RZ ;  /* 0x00000000ff0b723e */ /* 0x000fe400048070ff */
[----:B------:R-:W-:-:S03]  /*e3a0*/  ISETP.LT.OR P3, PT, R42, 0x59, !P1 ;  /* 0x000000592a00780c */ /* 0x000fc60004f61670 */
[----:B------:R0:W-:Y:S01]  /*e3b0*/  @!P2 STG.E.U8 desc[UR14][R28.64+0x51], R9 ;  /* 0x000051091c00a986 */ /* 0x0001e2000c10110e */
[----:B------:R-:W-:-:S03]  /*e3c0*/  ISETP.LT.OR P2, PT, R42, 0x5a, !P1 ;  /* 0x0000005a2a00780c */ /* 0x000fc60004f41670 */
[----:B------:R1:W-:Y:S01]  /*e3d0*/  @!P6 STG.E.U8 desc[UR14][R30.64+0x51], R5 ;  /* 0x000051051e00e986 */ /* 0x0003e2000c10110e */
[----:B------:R-:W-:-:S03]  /*e3e0*/  ISETP.LT.OR P6, PT, R42, 0x5a, !P0 ;  /* 0x0000005a2a00780c */ /* 0x000fc600047c1670 */
[----:B------:R-:W-:Y:S01]  /*e3f0*/  @!P5 STG.E.U8 desc[UR14][R30.64+0x50], R13 ;  /* 0x0000500d1e00d986 */ /* 0x000fe2000c10110e */
[----:B0-----:R-:W-:-:S03]  /*e400*/  F2FP.SATFINITE.E4M3.F32.PACK_AB_MERGE_C R9, RZ, R3, RZ ;  /* 0x00000003ff09723e */ /* 0x001fc600048070ff */
[----:B------:R0:W-:Y:S04]  /*e410*/  @!P3 STG.E.U8 desc[UR14][R28.64+0x58], R7 ;  /* 0x000058071c00b986 */ /* 0x0001e8000c10110e */
[----:B------:R0:W-:Y:S01]  /*e420*/  @!P2 STG.E.U8 desc[UR14][R28.64+0x59], R9 ;  /* 0x000059091c00a986 */ /* 0x0001e2000c10110e */
[----:B--2---:R-:W-:-:S03]  /*e430*/  FMUL R0, R220, UR20 ;  /* 0x00000014dc007c20 */ /* 0x004fc60008400000 */
[----:B------:R-:W2:Y:S01]  /*e440*/  LDL.LU R220, [R1+0x50] ;  /* 0x0000500001dc7983 */ /* 0x000ea20000300800 */
[----:B------:R-:W-:-:S03]  /*e450*/  FMUL R2, R221, UR20 ;  /* 0x00000014dd027c20 */ /* 0x000fc60008400000 */
[----:B------:R-:W2:Y:S01]  /*e460*/  LDL.LU R221, [R1+0x54] ;  /* 0x0000540001dd7983 */ /* 0x000ea20000300800 */
[----:B-1----:R-:W-:Y:S01]  /*e470*/  F2FP.SATFINITE.E4M3.F32.PACK_AB_MERGE_C R5, RZ, R0, RZ ;  /* 0x00000000ff05723e */ /* 0x002fe200048070ff */
[----:B------:R-:W-:Y:S02]  /*e480*/  FMUL R3, R223, UR20 ;  /* 0x00000014df037c20 */ /* 0x000fe40008400000 */
[----:B------:R-:W2:Y:S01]  /*e490*/  LDL.LU R223, [R1+0x58] ;  /* 0x0000580001df7983 */ /* 0x000ea20000300800 */
[----:B0-----:R-:W-:Y:S01]  /*e4a0*/  F2FP.SATFINITE.E4M3.F32.PACK_AB_MERGE_C R7, RZ, R2, RZ ;  /* 0x00000002ff07723e */ /* 0x001fe200048070ff */
[----:B------:R-:W-:Y:S01]  /*e4b0*/  FMUL R4, R222, UR20 ;  /* 0x00000014de047c20 */ /* 0x000fe20008400000 */
[----:B------:R-:W-:Y:S01]  /*e4c0*/  F2FP.SATFINITE.E4M3.F32.PACK_AB_MERGE_C R9, RZ, R3, RZ ;  /* 0x00000003ff09723e */ /* 0x000fe200048070ff */
[----:B------:R-:W2:Y:S01]  /*e4d0*/  LDL.LU R222, [R1+0x5c] ;  /* 0x00005c0001de7983 */ /* 0x000ea20000300800 */
[----:B------:R-:W-:-:S03]  /*e4e0*/  FMUL R0, R224, UR20 ;  /* 0x00000014e0007c20 */ /* 0x000fc60008400000 */
[----:B------:R0:W-:Y:S04]  /*e4f0*/  @!P6 STG.E.U8 desc[UR14][R30.64+0x59], R5 ;  /* 0x000059051e00e986 */ /* 0x0001e8000c10110e */
[----:B------:R-:W2:Y:S01]  /*e500*/  LDL.LU R224, [R1+0x60] ;  /* 0x0000600001e07983 */ /* 0x000ea20000300800 */
[----:B0-----:R-:W-:Y:S01]  /*e510*/  F2FP.SATFINITE.E4M3.F32.PACK_AB_MERGE_C R5, RZ, R0, RZ ;  /* 0x00000000ff05723e */ /* 0x001fe200048070ff */
[----:B---3--:R-:W-:Y:S02]  /*e520*/  FMUL R2, R225, UR20 ;  /* 0x00000014e1027c20 */ /* 0x008fe40008400000 */
[----:B------:R-:W3:Y:S01]  /*e530*/  LDL.LU R225, [R1+0x64] ;  /* 0x0000640001e17983 */ /* 0x000ee20000300800 */
[----:B----4-:R-:W-:-:S03]  /*e540*/  FMUL R3, R227, UR20 ;  /* 0x00000014e3037c20 */ /* 0x010fc60008400000 */
[----:B------:R-:W4:Y:S01]  /*e550*/  LDL.LU R227, [R1+0x68] ;  /* 0x0000680001e37983 */ /* 0x000f220000300800 */
[----:B------:R-:W-:-:S03]  /*e560*/  FMUL R0, R226, UR20 ;  /* 0x00000014e2007c20 */ /* 0x000fc60008400000 */
[----:B------:R-:W4:Y:S01]  /*e570*/  LDL.LU R226, [R1+0x6c] ;  /* 0x00006c0001e27983 */ /* 0x000f220000300800 */
[C---:B------:R-:W-:Y:S02]  /*e580*/  ISETP.LT.OR P5, PT, R42.reuse, 0x59, !P0 ;  /* 0x000000592a00780c */ /* 0x040fe400047a1670 */
[C---:B------:R-:W-:Y:S02]  /*e590*/  ISETP.LT.OR P2, PT, R42.reuse, 0x62, !P1 ;  /* 0x000000622a00780c */ /* 0x040fe40004f41670 */
[C---:B------:R-:W-:Y:S02]  /*e5a0*/  ISETP.LT.OR P3, PT, R42.reuse, 0x61, !P1 ;  /* 0x000000612a00780c */ /* 0x040fe40004f61670 */
[----:B------:R-:W-:-:S07]  /*e5b0*/  ISETP.LT.OR P6, PT, R42, 0x62, !P0 ;  /* 0x000000622a00780c */ /* 0x000fce00047c1670 */
[----:B------:R-:W-:Y:S01]  /*e5c0*/  @!P5 STG.E.U8 desc[UR14][R30.64+0x58], R11 ;  /* 0x0000580b1e00d986 */ /* 0x000fe2000c10110e */
[----:B------:R-:W-:-:S03]  /*e5d0*/  ISETP.LT.OR P5, PT, R42, 0x61, !P0 ;  /* 0x000000612a00780c */ /* 0x000fc600047a1670 */
[----:B------:R0:W-:Y:S01]  /*e5e0*/  @!P2 STG.E.U8 desc[UR14][R28.64+0x61], R9 ;  /* 0x000061091c00a986 */ /* 0x0001e2000c10110e */
[----:B------:R-:W-:-:S03]  /*e5f0*/  ISETP.LT.OR P2, PT, R42, 0x6a, !P1 ;  /* 0x0000006a2a00780c */ /* 0x000fc60004f41670 */
[----:B------:R1:W-:Y:S01]  /*e600*/  @!P3 STG.E.U8 desc[UR14][R28.64+0x60], R7 ;  /* 0x000060071c00b986 */ /* 0x0003e2000c10110e */
[----:B------:R-:W-:Y:S02]  /*e610*/  ISETP.LT.OR P3, PT, R42, 0x69, !P1 ;  /* 0x000000692a00780c */ /* 0x000fe40004f61670 */
[----:B------:R-:W-:Y:S01]  /*e620*/  F2FP.SATFINITE.E4M3.F32.PACK_AB_MERGE_C R13, RZ, R4, RZ ;  /* 0x00000004ff0d723e */ /* 0x000fe200048070ff */
[----:B------:R1:W-:Y:S01]  /*e630*/  @!P6 STG.E.U8 desc[UR14][R30.64+0x61], R5 ;  /* 0x000061051e00e986 */ /* 0x0003e2000c10110e */
[----:B0-----:R-:W-:-:S03]  /*e640*/  F2FP.SATFINITE.E4M3.F32.PACK_AB_MERGE_C R9, RZ, R3, RZ ;  /* 0x00000003ff09723e */ /* 0x001fc600048070ff */
[----:B------:R-:W-:Y:S01]  /*e650*/  @!P5 STG.E.U8 desc[UR14][R30.64+0x60], R13 ;  /* 0x0000600d1e00d986 */ /* 0x000fe2000c10110e */
[----:B-1----:R-:W-:-:S03]  /*e660*/  F2FP.SATFINITE.E4M3.F32.PACK_AB_MERGE_C R7, RZ, R2, RZ ;  /* 0x00000002ff07723e */ /* 0x002fc600048070ff */
[----:B------:R-:W-:Y:S01]  /*e670*/  @!P2 STG.E.U8 desc[UR14][R28.64+0x69], R9 ;  /* 0x000069091c00a986 */ /* 0x000fe2000c10110e */
[C---:B------:R-:W-:Y:S02]  /*e680*/  ISETP.LT.OR P5, PT, R42.reuse, 0x69, !P0 ;  /* 0x000000692a00780c */ /* 0x040fe400047a1670 */
[C---:B------:R-:W-:Y:S01]  /*e690*/  ISETP.LT.OR P6, PT, R42.reuse, 0x6a, !P0 ;  /* 0x0000006a2a00780c */ /* 0x040fe200047c1670 */
[----:B------:R0:W-:Y:S01]  /*e6a0*/  @!P3 STG.E.U8 desc[UR14][R28.64+0x68], R7 ;  /* 0x000068071c00b986 */ /* 0x0001e2000c10110e */
[----:B------:R-:W-:Y:S01]  /*e6b0*/  ISETP.LT.OR P2, PT, R42, 0x72, !P1 ;  /* 0x000000722a00780c */ /* 0x000fe20004f41670 */
[----:B------:R-:W-:Y:S01]  /*e6c0*/  FMUL R2, R218, UR20 ;  /* 0x00000014da027c20 */ /* 0x000fe20008400000 */
[----:B------:R-:W-:Y:S02]  /*e6d0*/  ISETP.LT.OR P3, PT, R42, 0x71, !P1 ;  /* 0x000000712a00780c */ /* 0x000fe40004f61670 */
[----:B------:R-:W-:Y:S02]  /*e6e0*/  F2FP.SATFINITE.E4M3.F32.PACK_AB_MERGE_C R11, RZ, R0, RZ ;  /* 0x00000000ff0b723e */ /* 0x000fe400048070ff */
[----:B------:R-:W-:-:S03]  /*e6f0*/  F2FP.SATFINITE.E4M3.F32.PACK_AB_MERGE_C R5, RZ, R2, RZ ;  /* 0x00000002ff05723e */ /* 0x000fc600048070ff */
[----:B------:R-:W-:Y:S01]  /*e700*/  @!P5 STG.E.U8 desc[UR14][R30.64+0x68], R11 ;  /* 0x0000680b1e00d986 */ /* 0x000fe2000c10110e */
[----:B------:R-:W-:-:S03]  /*e710*/  ISETP.LT.OR P5, PT, R42, 0x71, !P0 ;  /* 0x000000712a00780c */ /* 0x000fc600047a1670 */
[----:B------:R-:W-:Y:S01]  /*e720*/  @!P6 STG.E.U8 desc[UR14][R30.64+0x69], R5 ;  /* 0x000069051e00e986 */ /* 0x000fe2000c10110e */
[----:B------:R-:W-:Y:S01]  /*e730*/  ISETP.LT.OR P6, PT, R42, 0x72, !P0 ;  /* 0x000000722a00780c */ /* 0x000fe200047c1670 */
[----:B--2---:R-:W-:Y:S01]  /*e740*/  FMUL R0, R220, UR20 ;  /* 0x00000014dc007c20 */ /* 0x004fe20008400000 */
[----:B------:R-:W-:-:S04]  /*e750*/  FMUL R3, R221, UR20 ;  /* 0x00000014dd037c20 */ /* 0x000fc80008400000 */
[----:B0-----:R-:W-:Y:S02]  /*e760*/  F2FP.SATFINITE.E4M3.F32.PACK_AB_MERGE_C R7, RZ, R0, RZ ;  /* 0x00000000ff07723e */ /* 0x001fe400048070ff */
[----:B------:R-:W-:Y:S01]  /*e770*/  F2FP.SATFINITE.E4M3.F32.PACK_AB_MERGE_C R9, RZ, R3, RZ ;  /* 0x00000003ff09723e */ /* 0x000fe200048070ff */
[----:B------:R-:W-:Y:S02]  /*e780*/  FMUL R0, R223, UR20 ;  /* 0x00000014df007c20 */ /* 0x000fe40008400000 */
[----:B------:R0:W-:Y:S01]  /*e790*/  @!P3 STG.E.U8 desc[UR14][R28.64+0x70], R7 ;  /* 0x000070071c00b986 */ /* 0x0001e2000c10110e */
[----:B------:R-:W-:-:S03]  /*e7a0*/  ISETP.LT.OR P3, PT, R42, 0x79, !P0 ;  /* 0x000000792a00780c */ /* 0x000fc60004761670 */
[----:B------:R1:W-:Y:S01]  /*e7b0*/  @!P2 STG.E.U8 desc[UR14][R28.64+0x71], R9 ;  /* 0x000071091c00a986 */ /* 0x0003e2000c10110e */
[C---:B------:R-:W-:Y:S02]  /*e7c0*/  ISETP.LT.OR P2, PT, R42.reuse, 0x79, !P1 ;  /* 0x000000792a00780c */ /* 0x040fe40004f41670 */
[----:B------:R-:W-:Y:S02]  /*e7d0*/  ISETP.LT.OR P1, PT, R42, 0x7a, !P1 ;  /* 0x0000007a2a00780c */ /* 0x000fe40004f21670 */
[----:B------:R-:W-:Y:S01]  /*e7e0*/  F2FP.SATFINITE.E4M3.F32.PACK_AB_MERGE_C R13, RZ, R0, RZ ;  /* 0x00000000ff0d723e */ /* 0x000fe200048070ff */
[----:B------:R-:W-:Y:S01]  /*e7f0*/  FMUL R0, R222, UR20 ;  /* 0x00000014de007c20 */ /* 0x000fe20008400000 */
[----:B------:R-:W-:Y:S01]  /*e800*/  ISETP.LT.OR P0, PT, R42, 0x7a, !P0 ;  /* 0x0000007a2a00780c */ /* 0x000fe20004701670 */
[----:B------:R-:W-:-:S03]  /*e810*/  FMUL R2, R224, UR20 ;  /* 0x00000014e0027c20 */ /* 0x000fc60008400000 */
[----:B0-----:R-:W-:Y:S02]  /*e820*/  F2FP.SATFINITE.E4M3.F32.PACK_AB_MERGE_C R7, RZ, R0, RZ ;  /* 0x00000000ff07723e */ /* 0x001fe400048070ff */
[----:B-1----:R-:W-:Y:S01]  /*e830*/  F2FP.SATFINITE.E4M3.F32.PACK_AB_MERGE_C R9, RZ, R2, RZ ;  /* 0x00000002ff09723e */ /* 0x002fe200048070ff */
[----:B---3--:R-:W-:Y:S01]  /*e840*/  FMUL R3, R225, UR20 ;  /* 0x00000014e1037c20 */ /* 0x008fe20008400000 */
[----:B----4-:R-:W-:Y:S01]  /*e850*/  FMUL R4, R227, UR20 ;  /* 0x00000014e3047c20 */ /* 0x010fe20008400000 */
[----:B------:R-:W-:-:S03]  /*e860*/  FMUL R5, R226, UR20 ;  /* 0x00000014e2057c20 */ /* 0x000fc60008400000 */
[----:B------:R-:W-:Y:S02]  /*e870*/  F2FP.SATFINITE.E4M3.F32.PACK_AB_MERGE_C R3, RZ, R3, RZ ;  /* 0x00000003ff03723e */ /* 0x000fe400048070ff */
[----:B------:R-:W-:Y:S02]  /*e880*/  F2FP.SATFINITE.E4M3.F32.PACK_AB_MERGE_C R11, RZ, R4, RZ ;  /* 0x00000004ff0b723e */ /* 0x000fe400048070ff */
[----:B------:R-:W-:Y:S01]  /*e890*/  F2FP.SATFINITE.E4M3.F32.PACK_AB_MERGE_C R5, RZ, R5, RZ ;  /* 0x00000005ff05723e */ /* 0x000fe200048070ff */
[----:B------:R0:W-:Y:S04]  /*e8a0*/  @!P5 STG.E.U8 desc[UR14][R30.64+0x70], R13 ;  /* 0x0000700d1e00d986 */ /* 0x0001e8000c10110e */
[----:B------:R0:W-:Y:S04]  /*e8b0*/  @!P6 STG.E.U8 desc[UR14][R30.64+0x71], R7 ;  /* 0x000071071e00e986 */ /* 0x0001e8000c10110e */
[----:B------:R0:W-:Y:S04]  /*e8c0*/  @!P2 STG.E.U8 desc[UR14][R28.64+0x78], R9 ;  /* 0x000078091c00a986 */ /* 0x0001e8000c10110e */
[----:B------:R0:W-:Y:S04]  /*e8d0*/  @!P1 STG.E.U8 desc[UR14][R28.64+0x79], R3 ;  /* 0x000079031c009986 */ /* 0x0001e8000c10110e */
[----:B------:R0:W-:Y:S04]  /*e8e0*/  @!P3 STG.E.U8 desc[UR14][R30.64+0x78], R11 ;  /* 0x0000780b1e00b986 */ /* 0x0001e8000c10110e */
[----:B------:R0:W-:Y:S02]  /*e8f0*/  @!P0 STG.E.U8 desc[UR14][R30.64+0x79], R5 ;  /* 0x000079051e008986 */ /* 0x0001e4000c10110e */
.L_x_295:
[----:B------:R-:W-:Y:S05]  /*e900*/  BSYNC B0 ;  /* 0x0000000000007941 */ /* 0x000fea0003800000 */
.L_x_37:
[----:B0-----:R-:W2:Y:S04]  /*e910*/  LDL.LU R3, [R1+0x78] ;  /* 0x0000780001037983 */ /* 0x001ea80000300800 */
[----:B-----5:R-:W2:Y:S01]  /*e920*/  LDL.LU R2, [R1+0x7c] ;  /* 0x00007c0001027983 */ /* 0x020ea20000300800 */
[----:B------:R-:W-:Y:S01]  /*e930*/  ULDC UR6, c[0x0][0xc] ;  /* 0x0000030000067ab9 */ /* 0x000fe20000000800 */
[----:B------:R-:W-:Y:S01]  /*e940*/  ULDC UR7, c[0x0][0x10] ;  /* 0x0000040000077ab9 */ /* 0x000fe20000000800 */
[----:B------:R-:W2:Y:S01]  /*e950*/  LDC R5, c[0x0][0x14] ;  /* 0x00000500ff057b82 */ /* 0x000ea20000000800 */
[----:B------:R-:W-:Y:S01]  /*e960*/  UIMAD.WIDE.U32 UR6, UR6, UR7, URZ ;  /* 0x00000007060672a5 */ /* 0x000fe2000f8e003f */
[----:B------:R-:W-:Y:S01]  /*e970*/  PRMT R0, RZ, 0x7610, R0 ;  /* 0x00007610ff007816 */ /* 0x000fe20000000000 */
[----:B------:R-:W-:-:S04]  /*e980*/  UMOV UR12, 0xffffffff ;  /* 0xffffffff000c7882 */ /* 0x000fc80000000000 */
[----:B--2---:R-:W-:-:S04]  /*e990*/  IMAD.WIDE.U32 R2, R5, UR6, R2 ;  /* 0x0000000605027c25 */ /* 0x004fc8000f8e0002 */
[----:B------:R-:W-:Y:S01]  /*e9a0*/  IMAD R5, R5, UR7, RZ ;  /* 0x0000000705057c24 */ /* 0x000fe2000f8e02ff */
[----:B------:R-:W-:Y:S01]  /*e9b0*/  ULDC.64 UR6, c[0x0][0x650] ;  /* 0x0001940000067ab9 */ /* 0x000fe20000000a00 */
[----:B------:R-:W-:Y:S01]  /*e9c0*/  IMAD.MOV.U32 R19, RZ, RZ, R2 ;  /* 0x000000ffff137224 */ /* 0x000fe200078e0002 */
[----:B------:R-:W-:Y:S01]  /*e9d0*/  ISETP.GE.U32.AND P0, PT, R2, UR6, PT ;  /* 0x0000000602007c0c */ /* 0x000fe2000bf06070 */
[----:B------:R-:W-:Y:S02]  /*e9e0*/  IMAD.IADD R22, R3, 0x1, R5 ;  /* 0x0000000103167824 */ /* 0x000fe400078e0205 */
[----:B------:R-:W-:-:S03]  /*e9f0*/  IMAD.MOV.U32 R2, RZ, RZ, -0x1 ;  /* 0xffffffffff027424 */ /* 0x000fc600078e00ff */
[----:B------:R0:W-:Y:S01]  /*ea00*/  STL [R1+0x78], R22 ;  /* 0x0000781601007387 */ /* 0x0001e20000100800 */
[----:B------:R-:W-:-:S03]  /*ea10*/  ISETP.GE.U32.AND.EX P0, PT, R22, UR7, PT, P0 ;  /* 0x0000000716007c0c */ /* 0x000fc6000bf06100 */
[----:B------:R0:W-:Y:S04]  /*ea20*/  STL [R1+0x7c], R19 ;  /* 0x00007c1301007387 */ /* 0x0001e80000100800 */
[----:B------:R0:W-:Y:S06]  /*ea30*/  STL [R1+0x84], R2 ;  /* 0x0000840201007387 */ /* 0x0001ec0000100800 */
[----:B------:R-:W-:Y:S05]  /*ea40*/  @P0 BRA `(.L_x_296) ;  /* 0x00000004006c0947 */ /* 0x000fea0003800000 */
[----:B------:R-:W2:Y:S01]  /*ea50*/  S2R R14, SR_CTAID.X ;  /* 0x00000000000e7919 */ /* 0x000ea20000002500 */
[----:B------:R-:W5:Y:S01]  /*ea60*/  LDC.64 R8, c[0x0][0x628] ;  /* 0x00018a00ff087b82 */ /* 0x000f620000000a00 */
[----:B------:R-:W-:Y:S01]  /*ea70*/  ULDC UR6, c[0x0][0x150] ;  /* 0x0000540000067ab9 */ /* 0x000fe20000000800 */
[----:B------:R-:W-:Y:S01]  /*ea80*/  IMAD.MOV.U32 R6, RZ, RZ, R19 ;  /* 0x000000ffff067224 */ /* 0x000fe200078e0013 */
[----:B------:R-:W0:Y:S01]  /*ea90*/  S2R R16, SR_CTAID.Y ;  /* 0x0000000000107919 */ /* 0x000e220000002600 */
[----:B------:R-:W-:-:S04]  /*eaa0*/  IMAD.MOV.U32 R7, RZ, RZ, R22 ;  /* 0x000000ffff077224 */ /* 0x000fc800078e0016 */
[----:B------:R-:W0:Y:S08]  /*eab0*/  LDC R17, c[0x0][0x144] ;  /* 0x00005100ff117b82 */ /* 0x000e300000000800 */
[----:B------:R-:W0:Y:S08]  /*eac0*/  LDC R10, c[0x0][0x630] ;  /* 0x00018c00ff0a7b82 */ /* 0x000e300000000800 */
[----:B------:R-:W0:Y:S01]  /*ead0*/  LDC.64 R12, c[0x0][0x620] ;  /* 0x00018800ff0c7b82 */ /* 0x000e220000000a00 */
[----:B-----5:R-:W-:-:S04]  /*eae0*/  ISETP.NE.U32.AND P0, PT, R8, RZ, PT ;  /* 0x000000ff0800720c */ /* 0x020fc80003f05070 */
[----:B------:R-:W-:Y:S02]  /*eaf0*/  ISETP.NE.AND.EX P0, PT, R9, RZ, PT, P0 ;  /* 0x000000ff0900720c */ /* 0x000fe40003f05300 */
[----:B--2---:R-:W-:-:S05]  /*eb00*/  I2FP.F32.U32 R0, R14 ;  /* 0x0000000e00007245 */ /* 0x004fca0000201000 */
[----:B------:R-:W-:-:S04]  /*eb10*/  FMUL R0, R0, UR6 ;  /* 0x0000000600007c20 */ /* 0x000fc80008400000 */
[----:B------:R2:W0:Y:S02]  /*eb20*/  F2I.U32.TRUNC.NTZ R15, R0 ;  /* 0x00000000000f7305 */ /* 0x000424000020f000 */
[----:B------:R-:W-:Y:S05]  /*eb30*/  @!P0 BRA `(.L_x_297) ;  /* 0x0000000000288947 */ /* 0x000fea0003800000 */
[----:B--2---:R-:W2:Y:S02]  /*eb40*/  LDC R0, c[0x0][0x634] ;  /* 0x00018d00ff007b82 */ /* 0x004ea40000000800 */
[----:B--2---:R-:W-:-:S05]  /*eb50*/  IADD3 R7, P0, R19, R0, RZ ;  /* 0x0000000013077210 */ /* 0x004fca0007f1e0ff */
[----:B------:R-:W-:-:S04]  /*eb60*/  IMAD.X R11, RZ, RZ, R22, P0 ;  /* 0x000000ffff0b7224 */ /* 0x000fc800000e0616 */
[----:B0-----:R-:W-:-:S04]  /*eb70*/  IMAD.WIDE.U32 R2, R11, R8, RZ ;  /* 0x000000080b027225 */ /* 0x001fc800078e00ff */
[----:B------:R-:W-:-:S04]  /*eb80*/  IMAD.WIDE.U32 R4, P0, R7, R9, R2 ;  /* 0x0000000907047225 */ /* 0x000fc80007800002 */
[----:B------:R-:W-:-:S04]  /*eb90*/  IMAD.WIDE.U32 R2, R7, R8, RZ ;  /* 0x0000000807027225 */ /* 0x000fc800078e00ff */
[----:B------:R-:W-:Y:S01]  /*eba0*/  IMAD.X R7, RZ, RZ, RZ, P0 ;  /* 0x000000ffff077224 */ /* 0x000fe200000e06ff */
[----:B------:R-:W-:Y:S01]  /*ebb0*/  IADD3 RZ, P0, R3, R4, RZ ;  /* 0x0000000403ff7210 */ /* 0x000fe20007f1e0ff */
[----:B------:R-:W-:-:S04]  /*ebc0*/  IMAD.MOV.U32 R6, RZ, RZ, R5 ;  /* 0x000000ffff067224 */ /* 0x000fc800078e0005 */
[----:B------:R-:W-:-:S08]  /*ebd0*/  IMAD.WIDE.U32.X R6, R11, R9, R6, P0 ;  /* 0x000000090b067225 */ /* 0x000fd000000e0406 */
.L_x_297:
[-CC-:B0-----:R-:W-:Y:S01]  /*ebe0*/  SHF.R.U64 R24, R6, R10.reuse, R7.reuse ;  /* 0x0000000a06187219 */ /* 0x181fe20000001207 */
[----:B------:R-:W0:Y:S01]  /*ebf0*/  LDC.64 R20, c[0x0][0x640] ;  /* 0x00019000ff147b82 */ /* 0x000e220000000a00 */
[----:B--2---:R-:W-:Y:S01]  /*ec00*/  SHF.R.U32.HI R0, RZ, R10, R7 ;  /* 0x0000000aff007219 */ /* 0x004fe20000011607 */
[----:B------:R-:W-:Y:S01]  /*ec10*/  IMAD.MOV.U32 R2, RZ, RZ, R19 ;  /* 0x000000ffff027224 */ /* 0x000fe200078e0013 */
[----:B------:R-:W-:Y:S01]  /*ec20*/  IADD3 R5, P0, RZ, -R24, RZ ;  /* 0x80000018ff057210 */ /* 0x000fe20007f1e0ff */
[----:B------:R-:W-:Y:S01]  /*ec30*/  IMAD.MOV R15, RZ, RZ, -R15 ;  /* 0x000000ffff0f7224 */ /* 0x000fe200078e0a0f */
[----:B------:R-:W-:Y:S01]  /*ec40*/  ULDC UR6, c[0x0][0x154] ;  /* 0x0000550000067ab9 */ /* 0x000fe20000000800 */
[----:B------:R-:W-:Y:S02]  /*ec50*/  IMAD.MOV.U32 R7, RZ, RZ, 0x1 ;  /* 0x00000001ff077424 */ /* 0x000fe400078e00ff */
[----:B------:R-:W2:Y:S01]  /*ec60*/  LDC R4, c[0x0][0x618] ;  /* 0x00018600ff047b82 */ /* 0x000ea20000000800 */
[----:B------:R-:W-:-:S02]  /*ec70*/  IMAD.X R3, RZ, RZ, ~R0, P0 ;  /* 0x000000ffff037224 */ /* 0x000fc400000e0e00 */
[----:B------:R-:W-:Y:S02]  /*ec80*/  IMAD R15, R17, R15, R14 ;  /* 0x0000000f110f7224 */ /* 0x000fe400078e020e */
[-C--:B------:R-:W-:Y:S02]  /*ec90*/  IMAD R0, R3, R12.reuse, RZ ;  /* 0x0000000c03007224 */ /* 0x080fe400078e02ff */
[----:B------:R-:W-:Y:S01]  /*eca0*/  IMAD.MOV.U32 R3, RZ, RZ, R22 ;  /* 0x000000ffff037224 */ /* 0x000fe200078e0016 */
[----:B------:R-:W5:Y:S01]  /*ecb0*/  LDC R6, c[0x0][0x608] ;  /* 0x00018200ff067b82 */ /* 0x000f620000000800 */
[----:B------:R-:W-:-:S04]  /*ecc0*/  IMAD.WIDE.U32 R2, R5, R12, R2 ;  /* 0x0000000c05027225 */ /* 0x000fc800078e0002 */
[----:B------:R-:W-:-:S03]  /*ecd0*/  IMAD R5, R5, R13, R0 ;  /* 0x0000000d05057224 */ /* 0x000fc600078e0200 */
[----:B------:R-:W1:Y:S01]  /*ece0*/  LDC R18, c[0x0][0x658] ;  /* 0x00019600ff127b82 */ /* 0x000e620000000800 */
[----:B------:R-:W-:Y:S01]  /*ecf0*/  I2FP.F32.U32 R0, R16 ;  /* 0x0000001000007245 */ /* 0x000fe20000201000 */
[----:B------:R-:W-:Y:S01]  /*ed00*/  IMAD.IADD R3, R3, 0x1, R5 ;  /* 0x0000000103037824 */ /* 0x000fe200078e0205 */
[----:B0-----:R-:W-:Y:S01]  /*ed10*/  ISETP.NE.U32.AND P0, PT, R20, RZ, PT ;  /* 0x000000ff1400720c */ /* 0x001fe20003f05070 */
[----:B------:R-:W-:Y:S02]  /*ed20*/  IMAD.MOV.U32 R5, RZ, RZ, -0x1 ;  /* 0xffffffffff057424 */ /* 0x000fe400078e00ff */
[----:B------:R-:W-:Y:S02]  /*ed30*/  FMUL R0, R0, UR6 ;  /* 0x0000000600007c20 */ /* 0x000fe40008400000 */
[----:B------:R-:W0:Y:S01]  /*ed40*/  LDC R13, c[0x0][0x148] ;  /* 0x00005200ff0d7b82 */ /* 0x000e220000000800 */
[----:B--2---:R-:W-:Y:S01]  /*ed50*/  SHF.R.U64 R10, R2, R4, R3 ;  /* 0x00000004020a7219 */ /* 0x004fe20000001203 */
[----:B------:R2:W0:Y:S01]  /*ed60*/  F2I.U32.TRUNC.NTZ R12, R0 ;  /* 0x00000000000c7305 */ /* 0x000422000020f000 */
[----:B------:R-:W-:-:S02]  /*ed70*/  ISETP.NE.AND.EX P0, PT, R21, RZ, PT, P0 ;  /* 0x000000ff1500720c */ /* 0x000fc40003f05300 */
[----:B------:R-:W-:-:S03]  /*ed80*/  SHF.R.U32.HI R3, RZ, R4, R3 ;  /* 0x00000004ff037219 */ /* 0x000fc60000011603 */
[----:B------:R-:W0:Y:S01]  /*ed90*/  LDC R14, c[0x0][0x600] ;  /* 0x00018000ff0e7b82 */ /* 0x000e220000000800 */
[-CC-:B-----5:R-:W-:Y:S02]  /*eda0*/  SHF.R.U64 R8, R10, R6.reuse, R3.reuse ;  /* 0x000000060a087219 */ /* 0x1a0fe40000001203 */
[----:B------:R-:W-:-:S05]  /*edb0*/  SHF.R.U32.HI R3, RZ, R6, R3 ;  /* 0x00000006ff037219 */ /* 0x000fca0000011603 */
[----:B------:R-:W0:Y:S01]  /*edc0*/  LDC R19, c[0x0][0x648] ;  /* 0x00019200ff137b82 */ /* 0x000e220000000800 */
[-CC-:B-1----:R-:W-:Y:S02]  /*edd0*/  SHF.R.U64 R11, R8, R18.reuse, R3.reuse ;  /* 0x00000012080b7219 */ /* 0x182fe40000001203 */
[-C--:B------:R-:W-:Y:S02]  /*ede0*/  SHF.L.U32 R5, R5, R18.reuse, RZ ;  /* 0x0000001205057219 */ /* 0x080fe400000006ff */
[-C--:B------:R-:W-:Y:S01]  /*edf0*/  SHF.R.U32.HI R3, RZ, R18.reuse, R3 ;  /* 0x00000012ff037219 */ /* 0x080fe20000011603 */
[----:B------:R-:W-:Y:S01]  /*ee00*/  IMAD.MOV.U32 R2, RZ, RZ, R11 ;  /* 0x000000ffff027224 */ /* 0x000fe200078e000b */
[----:B------:R-:W-:Y:S01]  /*ee10*/  SHF.L.U32 R40, R7, R18, RZ ;  /* 0x0000001207287219 */ /* 0x000fe200000006ff */
[----:B------:R-:W1:Y:S01]  /*ee20*/  LDC R22, c[0x0][0x638] ;  /* 0x00018e00ff167b82 */ /* 0x000e620000000800 */
[----:B------:R-:W-:-:S07]  /*ee30*/  LOP3.LUT R17, RZ, R5, RZ, 0x33, !PT ;  /* 0x00000005ff117212 */ /* 0x000fce00078e33ff */
[----:B------:R-:W0:Y:S01]  /*ee40*/  LDC R23, c[0x0][0x610] ;  /* 0x00018400ff177b82 */ /* 0x000e220000000800 */
[----:B--2---:R-:W-:Y:S05]  /*ee50*/  @!P0 BRA `(.L_x_298) ;  /* 0x0000000000288947 */ /* 0x004fea0003800000 */
[----:B------:R-:W2:Y:S02]  /*ee60*/  LDC R0, c[0x0][0x64c] ;  /* 0x00019300ff007b82 */ /* 0x000ea40000000800 */
[----:B--2---:R-:W-:-:S05]  /*ee70*/  IADD3 R7, P0, R11, R0, RZ ;  /* 0x000000000b077210 */ /* 0x004fca0007f1e0ff */
        /* <DEDUP_REMOVED lines=8> */
.L_x_298:
[----:B0-----:R-:W-:Y:S01]  /*ef00*/  SHF.R.U64 R0, R2, R19, R3 ;  /* 0x0000001302007219 */ /* 0x001fe20000001203 */
[----:B------:R-:W-:Y:S01]  /*ef10*/  VIADD R3, R14, 0xffffffff ;  /* 0xffffffff0e037836 */ /* 0x000fe20000000000 */
[----:B------:R-:W-:Y:S01]  /*ef20*/  LOP3.LUT R5, R8, R17, RZ, 0xc0, !PT ;  /* 0x0000001108057212 */ /* 0x000fe200078ec0ff */
[----:B------:R-:W-:Y:S01]  /*ef30*/  IMAD.MOV R12, RZ, RZ, -R12 ;  /* 0x000000ffff0c7224 */ /* 0x000fe200078e0a0c */
[----:B------:R-:W-:Y:S01]  /*ef40*/  R2UR UR12, R24 ;  /* 0x00000000180c72ca */ /* 0x000fe200000e0000 */
[----:B------:R-:W-:Y:S01]  /*ef50*/  IMAD.MOV R2, RZ, RZ, -R0 ;  /* 0x000000ffff027224 */ /* 0x000fe200078e0a00 */
[----:B------:R-:W-:Y:S01]  /*ef60*/  LOP3.LUT R3, R10, R3, RZ, 0xc0, !PT ;  /* 0x000000030a037212 */ /* 0x000fe200078ec0ff */
[----:B------:R-:W-:Y:S02]  /*ef70*/  IMAD R40, R40, R0, R5 ;  /* 0x0000000028287224 */ /* 0x000fe400078e0205 */
[----:B------:R-:W-:Y:S02]  /*ef80*/  @P4 IMAD R15, R13, R12, R16 ;  /* 0x0000000c0d0f4224 */ /* 0x000fe400078e0210 */
[----:B-1----:R-:W-:-:S02]  /*ef90*/  IMAD R0, R2, R22, R11 ;  /* 0x0000001602007224 */ /* 0x002fc400078e020b */
[----:B------:R-:W-:Y:S02]  /*efa0*/  IMAD R40, R40, R23, R15 ;  /* 0x0000001728287224 */ /* 0x000fe400078e020f */
[----:B------:R-:W-:Y:S02]  /*efb0*/  IMAD R3, R0, R14, R3 ;  /* 0x0000000e00037224 */ /* 0x000fe400078e0203 */
[----:B------:R-:W-:-:S03]  /*efc0*/  IMAD.MOV.U32 R0, RZ, RZ, 0x1 ;  /* 0x00000001ff007424 */ /* 0x000fc600078e00ff */
[----:B------:R-:W-:Y:S02]  /*efd0*/  SEL R2, R3, R40, !P4 ;  /* 0x0000002803027207 */ /* 0x000fe40006000000 */
[----:B------:R-:W-:-:S03]  /*efe0*/  SEL R40, R40, R3, !P4 ;  /* 0x0000000328287207 */ /* 0x000fc60006000000 */
[----:B------:R2:W-:Y:S04]  /*eff0*/  STL [R1+0x84], R2 ;  /* 0x0000840201007387 */ /* 0x0005e80000100800 */
.L_x_296:
[----:B------:R0:W-:Y:S01]  /*f000*/  STL [R1+0x80], R40 ;  /* 0x0000802801007387 */ /* 0x0001e20000100800 */
[----:B------:R-:W-:-:S13]  /*f010*/  LOP3.LUT P0, RZ, R0, 0xff, RZ, 0xc0, !PT ;  /* 0x000000ff00ff7812 */ /* 0x000fda000780c0ff */
[----:B0-----:R-:W-:Y:S05]  /*f020*/  @P0 BRA `(.L_x_299) ;  /* 0xffffff2000b80947 */ /* 0x001fea000383ffff */
[----:B------:R-:W-:Y:S05]  /*f030*/  EXIT ;  /* 0x000000000000794d */ /* 0x000fea0003800000 */
.L_x_7:
[----:B------:R-:W2:Y:S01]  /*f040*/  LDL R22, [R1+0x7c] ;  /* 0x00007c0001167983 */ /* 0x000ea20000100800 */
[----:B------:R-:W-:-:S03]  /*f050*/  ULDC.64 UR4, c[0x0][0x650] ;  /* 0x0001940000047ab9 */ /* 0x000fc60000000a00 */
[----:B0-----:R-:W3:Y:S01]  /*f060*/  LDL R23, [R1+0x78] ;  /* 0x0000780001177983 */ /* 0x001ee20000100800 */
[----:B------:R-:W-:Y:S01]  /*f070*/  PRMT R4, RZ, 0x7610, R4 ;  /* 0x00007610ff047816 */ /* 0x000fe20000000004 */
[----:B------:R-:W-:Y:S02]  /*f080*/  IMAD.MOV.U32 R5, RZ, RZ, -0x1 ;  /* 0xffffffffff057424 */ /* 0x000fe400078e00ff */
[----:B------:R-:W-:Y:S02]  /*f090*/  IMAD.MOV.U32 R7, RZ, RZ, -0x1 ;  /* 0xffffffffff077424 */ /* 0x000fe400078e00ff */
[----:B------:R-:W-:Y:S01]  /*f0a0*/  IMAD.MOV.U32 R6, RZ, RZ, -0x1 ;  /* 0xffffffffff067424 */ /* 0x000fe200078e00ff */
[----:B--2---:R-:W-:-:S04]  /*f0b0*/  ISETP.GE.U32.AND P0, PT, R22, UR4, PT ;  /* 0x0000000416007c0c */ /* 0x004fc8000bf06070 */
[----:B---3--:R-:W-:-:S13]  /*f0c0*/  ISETP.GE.U32.AND.EX P0, PT, R23, UR5, PT, P0 ;  /* 0x0000000517007c0c */ /* 0x008fda000bf06100 */
[----:B------:R-:W-:Y:S05]  /*f0d0*/  @P0 BRA `(.L_x_300) ;  /* 0x00000004002c0947 */ /* 0x000fea0003800000 */
[----:B------:R-:W0:Y:S01]  /*f0e0*/  LDC.64 R14, c[0x0][0x628] ;  /* 0x00018a00ff0e7b82 */ /* 0x000e220000000a00 */
[----:B------:R-:W-:Y:S02]  /*f0f0*/  IMAD.MOV.U32 R8, RZ, RZ, R22 ;  /* 0x000000ffff087224 */ /* 0x000fe400078e0016 */
[----:B------:R-:W-:-:S05]  /*f100*/  IMAD.MOV.U32 R9, RZ, RZ, R23 ;  /* 0x000000ffff097224 */ /* 0x000fca00078e0017 */
[----:B------:R-:W1:Y:S08]  /*f110*/  LDC R10, c[0x0][0x630] ;  /* 0x00018c00ff0a7b82 */ /* 0x000e700000000800 */
[----:B------:R-:W2:Y:S01]  /*f120*/  LDC.64 R16, c[0x0][0x620] ;  /* 0x00018800ff107b82 */ /* 0x000ea20000000a00 */
[----:B0-----:R-:W-:-:S04]  /*f130*/  ISETP.NE.U32.AND P0, PT, R14, RZ, PT ;  /* 0x000000ff0e00720c */ /* 0x001fc80003f05070 */
[----:B------:R-:W-:-:S13]  /*f140*/  ISETP.NE.AND.EX P0, PT, R15, RZ, PT, P0 ;  /* 0x000000ff0f00720c */ /* 0x000fda0003f05300 */
[----:B-12---:R-:W-:Y:S05]  /*f150*/  @!P0 BRA `(.L_x_301) ;  /* 0x0000000000288947 */ /* 0x006fea0003800000 */
[----:B------:R-:W0:Y:S02]  /*f160*/  LDC R4, c[0x0][0x634] ;  /* 0x00018d00ff047b82 */ /* 0x000e240000000800 */
[----:B0-----:R-:W-:-:S05]  /*f170*/  IADD3 R9, P0, R22, R4, RZ ;  /* 0x0000000416097210 */ /* 0x001fca0007f1e0ff */
        /* <DEDUP_REMOVED lines=8> */
.L_x_301:
[----:B------:R-:W0:Y:S01]  /*f200*/  LDC.64 R20, c[0x0][0x640] ;  /* 0x00019000ff147b82 */ /* 0x000e220000000a00 */
[-CC-:B------:R-:W-:Y:S02]  /*f210*/  SHF.R.U64 R14, R8, R10.reuse, R9.reuse ;  /* 0x0000000a080e7219 */ /* 0x180fe40000001209 */
[----:B------:R-:W-:Y:S02]  /*f220*/  SHF.R.U32.HI R4, RZ, R10, R9 ;  /* 0x0000000aff047219 */ /* 0x000fe40000011609 */
[----:B------:R-:W-:-:S03]  /*f230*/  IADD3 R7, P0, RZ, -R14, RZ ;  /* 0x8000000eff077210 */ /* 0x000fc60007f1e0ff */
[----:B------:R-:W1:Y:S02]  /*f240*/  LDC R8, c[0x0][0x618] ;  /* 0x00018600ff087b82 */ /* 0x000e640000000800 */
[----:B------:R-:W-:Y:S02]  /*f250*/  IMAD.X R5, RZ, RZ, ~R4, P0 ;  /* 0x000000ffff057224 */ /* 0x000fe400000e0e04 */
[----:B------:R-:W-:Y:S02]  /*f260*/  IMAD.MOV.U32 R4, RZ, RZ, R22 ;  /* 0x000000ffff047224 */ /* 0x000fe400078e0016 */
[-C--:B------:R-:W-:Y:S02]  /*f270*/  IMAD R6, R5, R16.reuse, RZ ;  /* 0x0000001005067224 */ /* 0x080fe400078e02ff */
[----:B------:R-:W2:Y:S01]  /*f280*/  LDC R18, c[0x0][0x608] ;  /* 0x00018200ff127b82 */ /* 0x000ea20000000800 */
[----:B------:R-:W-:Y:S02]  /*f290*/  IMAD.MOV.U32 R5, RZ, RZ, R23 ;  /* 0x000000ffff057224 */ /* 0x000fe400078e0017 */
[----:B------:R-:W-:-:S05]  /*f2a0*/  IMAD.WIDE.U32 R4, R7, R16, R4 ;  /* 0x0000001007047225 */ /* 0x000fca00078e0004 */
[----:B------:R-:W3:Y:S01]  /*f2b0*/  LDC R19, c[0x0][0x658] ;  /* 0x00019600ff137b82 */ /* 0x000ee20000000800 */
[----:B------:R-:W-:Y:S01]  /*f2c0*/  IMAD R7, R7, R17, R6 ;  /* 0x0000001107077224 */ /* 0x000fe200078e0206 */
[----:B0-----:R-:W-:Y:S01]  /*f2d0*/  ISETP.NE.U32.AND P0, PT, R20, RZ, PT ;  /* 0x000000ff1400720c */ /* 0x001fe20003f05070 */
[----:B------:R-:W-:Y:S02]  /*f2e0*/  IMAD.MOV.U32 R6, RZ, RZ, -0x1 ;  /* 0xffffffffff067424 */ /* 0x000fe400078e00ff */
[----:B------:R-:W-:Y:S01]  /*f2f0*/  IMAD.IADD R5, R5, 0x1, R7 ;  /* 0x0000000105057824 */ /* 0x000fe200078e0207 */
[----:B------:R-:W-:Y:S02]  /*f300*/  ISETP.NE.AND.EX P0, PT, R21, RZ, PT, P0 ;  /* 0x000000ff1500720c */ /* 0x000fe40003f05300 */
[----:B------:R-:W0:Y:S02]  /*f310*/  LDC R17, c[0x0][0x600] ;  /* 0x00018000ff117b82 */ /* 0x000e240000000800 */
[----:B-1----:R-:W-:-:S02]  /*f320*/  SHF.R.U64 R10, R4, R8, R5 ;  /* 0x00000008040a7219 */ /* 0x002fc40000001205 */
[----:B------:R-:W-:-:S04]  /*f330*/  SHF.R.U32.HI R5, RZ, R8, R5 ;  /* 0x00000008ff057219 */ /* 0x000fc80000011605 */
[----:B------:R-:W1:Y:S01]  /*f340*/  LDC R22, c[0x0][0x648] ;  /* 0x00019200ff167b82 */ /* 0x000e620000000800 */
[-CC-:B--2---:R-:W-:Y:S02]  /*f350*/  SHF.R.U64 R15, R10, R18.reuse, R5.reuse ;  /* 0x000000120a0f7219 */ /* 0x184fe40000001205 */
[----:B------:R-:W-:Y:S01]  /*f360*/  SHF.R.U32.HI R4, RZ, R18, R5 ;  /* 0x00000012ff047219 */ /* 0x000fe20000011605 */
[----:B------:R-:W-:-:S04]  /*f370*/  IMAD.MOV.U32 R18, RZ, RZ, 0x1 ;  /* 0x00000001ff127424 */ /* 0x000fc800078e00ff */
[----:B------:R-:W2:Y:S01]  /*f380*/  LDC R23, c[0x0][0x638] ;  /* 0x00018e00ff177b82 */ /* 0x000ea20000000800 */
[-CC-:B---3--:R-:W-:Y:S02]  /*f390*/  SHF.R.U64 R16, R15, R19.reuse, R4.reuse ;  /* 0x000000130f107219 */ /* 0x188fe40000001204 */
[-C--:B------:R-:W-:Y:S02]  /*f3a0*/  SHF.L.U32 R6, R6, R19.reuse, RZ ;  /* 0x0000001306067219 */ /* 0x080fe400000006ff */
[----:B------:R-:W-:Y:S01]  /*f3b0*/  SHF.R.U32.HI R5, RZ, R19, R4 ;  /* 0x00000013ff057219 */ /* 0x000fe20000011604 */
[----:B------:R-:W-:Y:S01]  /*f3c0*/  IMAD.MOV.U32 R4, RZ, RZ, R16 ;  /* 0x000000ffff047224 */ /* 0x000fe200078e0010 */
[----:B------:R-:W-:Y:S01]  /*f3d0*/  LOP3.LUT R24, RZ, R6, RZ, 0x33, !PT ;  /* 0x00000006ff187212 */ /* 0x000fe200078e33ff */
[----:B------:R-:W3:Y:S01]  /*f3e0*/  LDC R25, c[0x0][0x610] ;  /* 0x00018400ff197b82 */ /* 0x000ee20000000800 */
[----:B------:R-:W-:Y:S05]  /*f3f0*/  @!P0 BRA `(.L_x_302) ;  /* 0x0000000000288947 */ /* 0x000fea0003800000 */
        /* <DEDUP_REMOVED lines=10> */
.L_x_302:
[----:B-1----:R-:W-:Y:S01]  /*f4a0*/  SHF.R.U64 R4, R4, R22, R5 ;  /* 0x0000001604047219 */ /* 0x002fe20000001205 */
[----:B0-----:R-:W-:Y:S01]  /*f4b0*/  VIADD R7, R17, 0xffffffff ;  /* 0xffffffff11077836 */ /* 0x001fe20000000000 */
[----:B------:R-:W-:Y:S01]  /*f4c0*/  SHF.L.U32 R18, R18, R19, RZ ;  /* 0x0000001312127219 */ /* 0x000fe200000006ff */
[----:B------:R-:W-:Y:S01]  /*f4d0*/  @P4 IMAD R0, R11, R12, R2 ;  /* 0x0000000c0b004224 */ /* 0x000fe200078e0202 */
[----:B------:R-:W-:Y:S01]  /*f4e0*/  LOP3.LUT R3, R15, R24, RZ, 0xc0, !PT ;  /* 0x000000180f037212 */ /* 0x000fe200078ec0ff */
[----:B------:R-:W-:Y:S01]  /*f4f0*/  IMAD.MOV R5, RZ, RZ, -R4 ;  /* 0x000000ffff057224 */ /* 0x000fe200078e0a04 */
[----:B------:R-:W-:Y:S01]  /*f500*/  LOP3.LUT R7, R10, R7, RZ, 0xc0, !PT ;  /* 0x000000070a077212 */ /* 0x000fe200078ec0ff */
[----:B------:R-:W-:Y:S02]  /*f510*/  IMAD.MOV.U32 R6, RZ, RZ, R14 ;  /* 0x000000ffff067224 */ /* 0x000fe400078e000e */
[----:B------:R-:W-:Y:S02]  /*f520*/  IMAD R3, R18, R4, R3 ;  /* 0x0000000412037224 */ /* 0x000fe400078e0203 */
[----:B--2---:R-:W-:-:S02]  /*f530*/  IMAD R2, R5, R23, R16 ;  /* 0x0000001705027224 */ /* 0x004fc400078e0210 */
[----:B---3--:R-:W-:Y:S02]  /*f540*/  IMAD R0, R3, R25, R0 ;  /* 0x0000001903007224 */ /* 0x008fe400078e0200 */
[----:B------:R-:W-:Y:S02]  /*f550*/  IMAD R5, R2, R17, R7 ;  /* 0x0000001102057224 */ /* 0x000fe400078e0207 */
[----:B------:R-:W-:-:S03]  /*f560*/  IMAD.MOV.U32 R4, RZ, RZ, 0x1 ;  /* 0x00000001ff047424 */ /* 0x000fc600078e00ff */
[----:B------:R-:W-:Y:S02]  /*f570*/  SEL R7, R5, R0, !P4 ;  /* 0x0000000005077207 */ /* 0x000fe40006000000 */
[----:B------:R-:W-:-:S07]  /*f580*/  SEL R5, R0, R5, !P4 ;  /* 0x0000000500057207 */ /* 0x000fce0006000000 */
.L_x_300:
[----:B------:R-:W-:-:S08]  /*f590*/  NOP ;  /* 0x0000000000007918 */ /* 0x000fd00000000000 */
[----:B------:R-:W0:-:S00]  /*f5a0*/  USETMAXREG.DEALLOC.CTAPOOL 0x28 ;  /* 0x00000028000079c8 */ /* 0x000e0000080e0500 */
[----:B------:R-:W-:-:S13]  /*f5b0*/  ISETP.NE.AND P0, PT, RZ, UR8, PT ;  /* 0x00000008ff007c0c */ /* 0x000fda000bf05270 */
[----:B------:R-:W-:Y:S05]  /*f5c0*/  @P0 EXIT ;  /* 0x000000000000094d */ /* 0x000fea0003800000 */
[----:B0-----:R-:W-:Y:S01]  /*f5d0*/  LOP3.LUT P0, RZ, R4, 0xff, RZ, 0xc0, !PT ;  /* 0x000000ff04ff7812 */ /* 0x001fe2000780c0ff */
[----:B------:R-:W-:Y:S02]  /*f5e0*/  IMAD.MOV.U32 R9, RZ, RZ, 0x1 ;  /* 0x00000001ff097424 */ /* 0x000fe400078e00ff */
[----:B------:R-:W-:-:S10]  /*f5f0*/  IMAD.MOV.U32 R12, RZ, RZ, RZ ;  /* 0x000000ffff0c7224 */ /* 0x000fd400078e00ff */
[----:B------:R-:W-:Y:S05]  /*f600*/  @!P0 BRA `(.L_x_303) ;  /* 0x0000000c00608947 */ /* 0x000fea0003800000 */
[----:B------:R-:W0:Y:S01]  /*f610*/  S2R R0, SR_CgaCtaId ;  /* 0x0000000000007919 */ /* 0x000e220000008800 */
[----:B------:R-:W-:Y:S01]  /*f620*/  ULDC UR4, c[0x0][0x28c] ;  /* 0x0000a30000047ab9 */ /* 0x000fe20000000800 */
[----:B------:R-:W-:Y:S01]  /*f630*/  ULDC UR6, c[0x0][0x658] ;  /* 0x0001960000067ab9 */ /* 0x000fe20000000800 */
[----:B------:R-:W-:Y:S01]  /*f640*/  UIADD3 UR10, UR4, 0x7f, URZ ;  /* 0x0000007f040a7890 */ /* 0x000fe2000fffe03f */
[----:B------:R-:W-:Y:S01]  /*f650*/  BSSY B0, `(.L_x_303) ;  /* 0x00000d3000007945 */ /* 0x000fe20003800000 */
[----:B------:R-:W-:Y:S01]  /*f660*/  UMOV UR7, 0xffffffff ;  /* 0xffffffff00077882 */ /* 0x000fe20000000000 */
[----:B------:R-:W-:Y:S01]  /*f670*/  ULDC UR5, c[0x0][0x600] ;  /* 0x0001800000057ab9 */ /* 0x000fe20000000800 */
[----:B------:R-:W-:Y:S01]  /*f680*/  UMOV UR9, 0x1 ;  /* 0x0000000100097882 */ /* 0x000fe20000000000 */
[----:B------:R-:W-:Y:S01]  /*f690*/  USHF.L.U32 UR7, UR7, UR6, URZ ;  /* 0x0000000607077299 */ /* 0x000fe2000800063f */
[----:B------:R-:W-:Y:S01]  /*f6a0*/  IMAD.MOV.U32 R11, RZ, RZ, 0x1 ;  /* 0x00000001ff0b7424 */ /* 0x000fe200078e00ff */
[----:B------:R-:W-:Y:S01]  /*f6b0*/  UIADD3 UR4, UR5, -0x1, URZ ;  /* 0xffffffff05047890 */ /* 0x000fe2000fffe03f */
[----:B------:R-:W-:Y:S01]  /*f6c0*/  IMAD.MOV.U32 R9, RZ, RZ, 0x1 ;  /* 0x00000001ff097424 */ /* 0x000fe200078e00ff */
[----:B------:R-:W-:Y:S01]  /*f6d0*/  USHF.R.S32.HI UR11, URZ, 0x1f, UR10 ;  /* 0x0000001f3f0b7899 */ /* 0x000fe2000801140a */
[----:B------:R-:W-:Y:S01]  /*f6e0*/  IMAD.MOV.U32 R12, RZ, RZ, RZ ;  /* 0x000000ffff0c7224 */ /* 0x000fe200078e00ff */
[----:B------:R-:W-:Y:S01]  /*f6f0*/  ULDC UR8, c[0x0][0xc] ;  /* 0x0000030000087ab9 */ /* 0x000fe20000000800 */
[----:B------:R-:W-:-:S02]  /*f700*/  USHF.L.U32 UR5, UR9, UR6, URZ ;  /* 0x0000000609057299 */ /* 0x000fc4000800063f */
[----:B------:R-:W-:Y:S01]  /*f710*/  ULEA.HI UR11, UR11, UR10, URZ, 0x7 ;  /* 0x0000000a0b0b7291 */ /* 0x000fe2000f8f383f */
[----:B------:R-:W-:Y:S01]  /*f720*/  ULDC UR9, c[0x0][0x10] ;  /* 0x0000040000097ab9 */ /* 0x000fe20000000800 */
[----:B------:R-:W-:Y:S02]  /*f730*/  ULOP3.LUT UR6, URZ, UR7, URZ, 0x33, !UPT ;  /* 0x000000073f067292 */ /* 0x000fe4000f8e333f */
[----:B------:R-:W-:Y:S01]  /*f740*/  UIMAD.WIDE.U32 UR8, UR8, UR9, URZ ;  /* 0x00000009080872a5 */ /* 0x000fe2000f8e003f */
[----:B------:R-:W-:Y:S01]  /*f750*/  ULDC UR7, c[0x0][0x14] ;  /* 0x0000050000077ab9 */ /* 0x000fe20000000800 */
[----:B------:R-:W-:Y:S02]  /*f760*/  USHF.R.S32.HI UR20, URZ, 0x7, UR11 ;  /* 0x000000073f147899 */ /* 0x000fe4000801140b */
[----:B------:R-:W-:Y:S02]  /*f770*/  UIMAD.WIDE.U32 UR22, UR8, UR7, URZ ;  /* 0x00000007081672a5 */ /* 0x000fe4000f8e003f */
[----:B------:R-:W-:-:S02]  /*f780*/  UIMAD UR18, UR9, UR7, URZ ;  /* 0x00000007091272a4 */ /* 0x000fc4000f8e023f */
[----:B------:R-:W-:Y:S01]  /*f790*/  ULOP3.LUT UR26, UR13, 0x2, URZ, 0xfc, !UPT ;  /* 0x000000020d1a7892 */ /* 0x000fe2000f8efc3f */
[C---:B0-----:R-:W-:Y:S01]  /*f7a0*/  IMAD.SHL.U32 R8, R0.reuse, 0x40, RZ ;  /* 0x0000004000087824 */ /* 0x041fe200078e00ff */
[----:B------:R-:W-:Y:S01]  /*f7b0*/  UIADD3 UR18, UR23, UR18, URZ ;  /* 0x0000001217127290 */ /* 0x000fe2000fffe03f */
[----:B------:R-:W-:Y:S01]  /*f7c0*/  IMAD.SHL.U32 R0, R0, 0x2000, RZ ;  /* 0x0000200000007824 */ /* 0x000fe200078e00ff */
[----:B------:R-:W-:Y:S02]  /*f7d0*/  UIADD3 UR27, UR20, 0x1, URZ ;  /* 0x00000001141b7890 */ /* 0x000fe4000fffe03f */
[----:B------:R-:W-:Y:S01]  /*f7e0*/  LOP3.LUT R8, R8, 0x40, RZ, 0xc0, !PT ;  /* 0x0000004008087812 */ /* 0x000fe200078ec0ff */
[----:B------:R-:W-:Y:S01]  /*f7f0*/  ULDC.64 UR24, c[0x0][0x198] ;  /* 0x0000660000187ab9 */ /* 0x000fe20000000a00 */
[----:B------:R-:W-:-:S08]  /*f800*/  LOP3.LUT R0, R0, 0x2000, RZ, 0xc0, !PT ;  /* 0x0000200000007812 */ /* 0x000fd000078ec0ff */
.L_x_314:
[----:B------:R-:W-:-:S03]  /*f810*/  UMOV UR7, 0xffffffff ;  /* 0xffffffff00077882 */ /* 0x000fc60000000000 */
[----:B------:R-:W-:Y:S05]  /*f820*/  BRA.DIV UR7, `(.L_x_304) ;  /* 0x0000000e07f87947 */ /* 0x000fea000b800000 */
[----:B------:R-:W-:-:S13]  /*f830*/  ELECT P0, URZ, PT ;  /* 0x00000000003f782f */ /* 0x000fda0003800000 */
.L_x_326:
[----:B------:R-:W0:Y:S01]  /*f840*/  LDC R2, c[0x0][0x28c] ;  /* 0x0000a300ff027b82 */ /* 0x000e220000000800 */
[----:B------:R-:W-:Y:S01]  /*f850*/  BSSY B1, `(.L_x_305) ;  /* 0x000003a000017945 */ /* 0x000fe20003800000 */
[----:B0-----:R-:W-:-:S13]  /*f860*/  ISETP.LT.OR P0, PT, R2, 0x1, !P0 ;  /* 0x000000010200780c */ /* 0x001fda0004701670 */
[----:B------:R-:W-:Y:S05]  /*f870*/  @P0 BRA `(.L_x_306) ;  /* 0x0000000000dc0947 */ /* 0x000fea0003800000 */
[----:B------:R-:W-:Y:S02]  /*f880*/  IMAD R7, R7, 0x80, R8 ;  /* 0x0000008007077824 */ /* 0x000fe400078e0208 */
[----:B------:R-:W-:Y:S02]  /*f890*/  IMAD R10, R5, 0xc0, RZ ;  /* 0x000000c0050a7824 */ /* 0x000fe400078e02ff */
[----:B------:R-:W-:Y:S02]  /*f8a0*/  IMAD.MOV.U32 R15, RZ, RZ, RZ ;  /* 0x000000ffff0f7224 */ /* 0x000fe400078e00ff */
[----:B------:R-:W-:Y:S02]  /*f8b0*/  IMAD.U32 R16, RZ, RZ, UR27 ;  /* 0x0000001bff107e24 */ /* 0x000fe4000f8e00ff */
[----:B------:R-:W-:Y:S02]  /*f8c0*/  IMAD.MOV.U32 R2, RZ, RZ, R9 ;  /* 0x000000ffff027224 */ /* 0x000fe400078e0009 */
[----:B------:R-:W-:-:S07]  /*f8d0*/  IMAD.MOV.U32 R3, RZ, RZ, R12 ;  /* 0x000000ffff037224 */ /* 0x000fce00078e000c */
.L_x_309:
[----:B------:R-:W0:Y:S01]  /*f8e0*/  S2R R5, SR_CgaCtaId ;  /* 0x0000000000057919 */ /* 0x000e220000008800 */
[----:B------:R-:W-:Y:S01]  /*f8f0*/  MOV R4, 0x400 ;  /* 0x0000040000047802 */ /* 0x000fe20000000f00 */
[----:B------:R-:W1:Y:S03]  /*f900*/  S2R R17, SR_TID.X ;  /* 0x0000000000117919 */ /* 0x000e660000002100 */
[----:B0-----:R-:W-:Y:S02]  /*f910*/  LEA R14, R5, R4, 0x18 ;  /* 0x00000004050e7211 */ /* 0x001fe400078ec0ff */
[----:B------:R-:W-:Y:S02]  /*f920*/  SHF.L.U32 R4, R2, 0x1f, RZ ;  /* 0x0000001f02047819 */ /* 0x000fe400000006ff */
[----:B-1----:R-:W-:Y:S01]  /*f930*/  LOP3.LUT P1, RZ, R17, 0x7f, RZ, 0xc0, !PT ;  /* 0x0000007f11ff7812 */ /* 0x002fe2000782c0ff */
[----:B------:R-:W-:-:S04]  /*f940*/  IMAD R13, R3, 0x8, R14 ;  /* 0x00000008030d7824 */ /* 0x000fc800078e020e */
[----:B------:R-:W0:Y:S08]  /*f950*/  SYNCS.PHASECHK.TRANS64.TRYWAIT P0, [R13+URZ+0x28], R4 ;  /* 0x000028040d0075a7 */ /* 0x000e30000800017f */
[----:B------:R-:W1:Y:S01]  /*f960*/  @!P1 LDC R5, c[0x0][0x500] ;  /* 0x00014000ff059b82 */ /* 0x000e620000000800 */
[----:B0-----:R-:W-:Y:S05]  /*f970*/  @!P0 BRA `(.L_x_307) ;  /* 0x0000000c00c48947 */ /* 0x001fea0003800000 */
.L_x_327:
[----:B------:R-:W-:Y:S01]  /*f980*/  UPRMT UR7, UR26, 0x9910, URZ ;  /* 0x000099101a077896 */ /* 0x000fe2000800003f */
[----:B-1----:R1:W-:Y:S03]  /*f990*/  @!P1 SYNCS.ARRIVE.TRANS64 RZ, [R13+URZ], R5 ;  /* 0x000000050dff99a7 */ /* 0x0023e6000800003f */
[----:B------:R-:W-:-:S06]  /*f9a0*/  UISETP.NE.AND UP0, UPT, UR7, 0x2, UPT ;  /* 0x000000020700788c */ /* 0x000fcc000bf05270 */
[----:B------:R-:W-:-:S13]  /*f9b0*/  PLOP3.LUT P0, PT, PT, PT, UP0, 0x80, 0x0 ;  /* 0x000000000000781c */ /* 0x000fda0003f0f008 */
[----:B-1----:R-:W-:Y:S05]  /*f9c0*/  @P0 BRA `(.L_x_308) ;  /* 0x0000000000040947 */ /* 0x002fea0003800000 */
[----:B------:R-:W-:Y:S01]  /*f9d0*/  BPT.TRAP 0x1 ;  /* 0x000000040000795c */ /* 0x000fe20000300000 */
.L_x_308:
[C---:B0-----:R-:W-:Y:S01]  /*f9e0*/  IMAD R4, R3.reuse, 0x6000, R14 ;  /* 0x0000600003047824 */ /* 0x041fe200078e020e */
[----:B------:R-:W-:Y:S01]  /*f9f0*/  R2UR UR19, R14 ;  /* 0x000000000e1372ca */ /* 0x000fe200000e0000 */
[----:B------:R-:W-:Y:S01]  /*fa00*/  IMAD R5, R3, 0x4000, R0 ;  /* 0x0000400003057824 */ /* 0x000fe200078e0200 */
[----:B------:R-:W-:Y:S01]  /*fa10*/  R2UR UR9, R13 ;  /* 0x000000000d0972ca */ /* 0x000fe200000e0000 */
[----:B------:R-:W-:Y:S01]  /*fa20*/  VIADD R16, R16, 0xffffffff ;  /* 0xffffffff10107836 */ /* 0x000fe20000000000 */
[----:B------:R-:W-:Y:S01]  /*fa30*/  R2UR UR7, R4 ;  /* 0x00000000040772ca */ /* 0x000fe200000e0000 */
[----:B------:R-:W-:Y:S01]  /*fa40*/  UIADD3 UR14, UP0, UR24, 0xf0, URZ ;  /* 0x000000f0180e7890 */ /* 0x000fe2000ff1e03f */
[----:B------:R-:W-:Y:S01]  /*fa50*/  R2UR UR8, R5 ;  /* 0x00000000050872ca */ /* 0x000fe200000e0000 */
[----:B------:R-:W-:Y:S01]  /*fa60*/  UIADD3 UR28, UP1, UR24, 0x1f0, URZ ;  /* 0x000001f0181c7890 */ /* 0x000fe2000ff3e03f */
[----:B------:R-:W-:Y:S01]  /*fa70*/  R2UR UR11, R10 ;  /* 0x000000000a0b72ca */ /* 0x000fe200000e0000 */
[----:B------:R-:W-:Y:S01]  /*fa80*/  UIADD3.X UR15, URZ, UR25, URZ, UP0, !UPT ;  /* 0x000000193f0f7290 */ /* 0x000fe200087fe43f */
[----:B------:R-:W-:Y:S01]  /*fa90*/  R2UR UR10, R15 ;  /* 0x000000000f0a72ca */ /* 0x000fe200000e0000 */
[----:B------:R-:W-:Y:S01]  /*faa0*/  VIADD R3, R3, 0x1 ;  /* 0x0000000103037836 */ /* 0x000fe20000000000 */
[----:B------:R-:W-:Y:S01]  /*fab0*/  R2UR UR12, R6 ;  /* 0x00000000060c72ca */ /* 0x000fe200000e0000 */
[----:B------:R-:W-:Y:S01]  /*fac0*/  UIADD3.X UR29, URZ, UR25, URZ, UP1, !UPT ;  /* 0x000000193f1d7290 */ /* 0x000fe20008ffe43f */
[----:B------:R-:W-:Y:S01]  /*fad0*/  R2UR UR21, R7 ;  /* 0x00000000071572ca */ /* 0x000fe200000e0000 */
[----:B------:R-:W-:Y:S01]  /*fae0*/  UMOV UR16, 0x0 ;  /* 0x0000000000107882 */ /* 0x000fe20000000000 */
[----:B------:R-:W-:Y:S01]  /*faf0*/  ISETP.GT.AND P1, PT, R16, 0x1, PT ;  /* 0x000000011000780c */ /* 0x000fe20003f24270 */
[----:B------:R-:W-:Y:S01]  /*fb00*/  UIADD3 UR7, UR7, 0x100, URZ ;  /* 0x0000010007077890 */ /* 0x000fe2000fffe03f */
[----:B------:R-:W-:Y:S01]  /*fb10*/  ISETP.NE.AND P0, PT, R3, 0x5, PT ;  /* 0x000000050300780c */ /* 0x000fe20003f05270 */
[----:B------:R-:W-:Y:S01]  /*fb20*/  UIADD3 UR19, UR19, 0x1e100, UR8 ;  /* 0x0001e10013137890 */ /* 0x000fe2000fffe008 */
[----:B------:R-:W-:Y:S01]  /*fb30*/  VIADD R15, R15, 0x80 ;  /* 0x000000800f0f7836 */ /* 0x000fe20000000000 */
[----:B------:R-:W-:Y:S01]  /*fb40*/  UMOV UR17, 0x10000000 ;  /* 0x1000000000117882 */ /* 0x000fe20000000000 */
[----:B------:R-:W-:Y:S01]  /*fb50*/  UMOV UR30, 0x30000 ;  /* 0x00030000001e7882 */ /* 0x000fe20000000000 */
[----:B------:R-:W-:Y:S01]  /*fb60*/  SEL R5, RZ, 0x1, P0 ;  /* 0x00000001ff057807 */ /* 0x000fe20000000000 */
[----:B------:R-:W-:Y:S01]  /*fb70*/  UMOV UR8, UR7 ;  /* 0x0000000700087c82 */ /* 0x000fe20008000000 */
[----:B------:R-:W-:Y:S01]  /*fb80*/  SEL R3, R3, RZ, P0 ;  /* 0x000000ff03037207 */ /* 0x000fe20000000000 */
[----:B------:R0:W-:Y:S01]  /*fb90*/  UTMALDG.3D [UR8], [UR14], desc[UR16] ;  /* 0x000010080e0075b4 */ /* 0x0001e20008011000 */
[----:B------:R-:W-:Y:S01]  /*fba0*/  LOP3.LUT R2, R2, R5, RZ, 0x3c, !PT ;  /* 0x0000000502027212 */ /* 0x000fe200078e3cff */
[----:B0-----:R-:W-:Y:S01]  /*fbb0*/  UMOV UR11, UR21 ;  /* 0x00000015000b7c82 */ /* 0x001fe20008000000 */
[----:B------:R-:W-:-:S02]  /*fbc0*/  UMOV UR8, UR19 ;  /* 0x0000001300087c82 */ /* 0x000fc40008000000 */
[----:B------:R0:W-:Y:S02]  /*fbd0*/  UTMALDG.3D.MULTICAST [UR8], [UR28], UR30, desc[UR16] ;  /* 0x000010081c0073b4 */ /* 0x0001e4000801181e */
[----:B0-----:R-:W-:Y:S05]  /*fbe0*/  @P1 BRA `(.L_x_309) ;  /* 0xfffffffc003c1947 */ /* 0x001fea000383ffff */
.L_x_306:
[----:B------:R-:W-:Y:S05]  /*fbf0*/  BSYNC B1 ;  /* 0x0000000000017941 */ /* 0x000fea0003800000 */
.L_x_305:
[----:B------:R-:W2:Y:S01]  /*fc00*/  LDL.LU R17, [R1+0x78] ;  /* 0x0000780001117983 */ /* 0x000ea20000300800 */
[----:B------:R-:W-:Y:S01]  /*fc10*/  LOP3.LUT P1, RZ, R11, 0xff, RZ, 0xc0, !PT ;  /* 0x000000ff0bff7812 */ /* 0x000fe2000782c0ff */
[----:B------:R-:W-:Y:S01]  /*fc20*/  VIADD R5, R12, UR20 ;  /* 0x000000140c057c36 */ /* 0x000fe20008000000 */
[----:B------:R-:W-:Y:S01]  /*fc30*/  ULDC.64 UR8, c[0x0][0x650] ;  /* 0x0001940000087ab9 */ /* 0x000fe20000000a00 */
[----:B------:R-:W3:Y:S01]  /*fc40*/  LDL.LU R14, [R1+0x7c] ;  /* 0x00007c00010e7983 */ /* 0x000ee20000300800 */
[----:B------:R-:W-:Y:S01]  /*fc50*/  IMAD.U32 R6, RZ, RZ, UR20 ;  /* 0x00000014ff067e24 */ /* 0x000fe2000f8e00ff */
[----:B------:R-:W-:Y:S01]  /*fc60*/  UISETP.GE.U32.AND UP0, UPT, UR20, 0x5, UPT ;  /* 0x000000051400788c */ /* 0x000fe2000bf06070 */
[----:B------:R-:W-:Y:S01]  /*fc70*/  ISETP.GT.U32.AND P0, PT, R5, 0x4, PT ;  /* 0x000000040500780c */ /* 0x000fe20003f04070 */
[----:B------:R-:W-:Y:S01]  /*fc80*/  BSSY B1, `(.L_x_310) ;  /* 0x000006d000017945 */ /* 0x000fe20003800000 */
[----:B------:R-:W-:Y:S01]  /*fc90*/  IMAD.MOV.U32 R7, RZ, RZ, -0x1 ;  /* 0xffffffffff077424 */ /* 0x000fe200078e00ff */
[----:B------:R-:W-:-:S02]  /*fca0*/  PRMT R11, RZ, 0x7610, R11 ;  /* 0x00007610ff0b7816 */ /* 0x000fc4000000000b */
[----:B------:R-:W-:Y:S01]  /*fcb0*/  ISETP.LT.U32.AND P0, PT, R6, 0x5, P0 ;  /* 0x000000050600780c */ /* 0x000fe20000701070 */
[----:B------:R-:W-:Y:S01]  /*fcc0*/  IMAD.MOV.U32 R6, RZ, RZ, -0x1 ;  /* 0xffffffffff067424 */ /* 0x000fe200078e00ff */
[----:B------:R-:W0:Y:S01]  /*fcd0*/  @P1 S2R R3, SR_CgaCtaId ;  /* 0x0000000000031919 */ /* 0x000e220000008800 */
[----:B------:R-:W-:Y:S02]  /*fce0*/  @P1 MOV R2, 0x400 ;  /* 0x0000040000021802 */ /* 0x000fe40000000f00 */
[----:B------:R-:W-:Y:S02]  /*fcf0*/  PLOP3.LUT P2, PT, PT, PT, UP0, 0x80, 0x0 ;  /* 0x000000000000781c */ /* 0x000fe40003f4f008 */
[----:B0-----:R-:W-:Y:S01]  /*fd00*/  @P1 LEA R4, R3, R2, 0x18 ;  /* 0x0000000203041211 */ /* 0x001fe200078ec0ff */
[----:B------:R-:W-:Y:S01]  /*fd10*/  IMAD.WIDE.U32 R2, R5, -0x33333333, RZ ;  /* 0xcccccccd05027825 */ /* 0x000fe200078e00ff */
[----:B------:R-:W-:Y:S02]  /*fd20*/  SEL R2, RZ, 0x1, !P0 ;  /* 0x00000001ff027807 */ /* 0x000fe40004000000 */
[----:B------:R0:W-:Y:S02]  /*fd30*/  @P1 SYNCS.ARRIVE.TRANS64.A1T0 RZ, [R4+URZ+0x68], RZ ;  /* 0x000068ff04ff19a7 */ /* 0x0001e4000810003f */
[----:B------:R-:W-:-:S02]  /*fd40*/  LOP3.LUT R9, R9, R2, RZ, 0x3c, !PT ;  /* 0x0000000209097212 */ /* 0x000fc400078e3cff */
[----:B------:R-:W-:Y:S02]  /*fd50*/  PRMT R2, RZ, 0x7610, R2 ;  /* 0x00007610ff027816 */ /* 0x000fe40000000002 */
[----:B0-----:R-:W-:-:S04]  /*fd60*/  SHF.R.U32.HI R4, RZ, 0x2, R3 ;  /* 0x00000002ff047819 */ /* 0x001fc80000011603 */
[----:B------:R-:W-:Y:S01]  /*fd70*/  @P2 LOP3.LUT R9, R9, 0x1, R4, 0x78, !PT ;  /* 0x0000000109092812 */ /* 0x000fe200078e7804 */
[----:B------:R-:W-:Y:S02]  /*fd80*/  IMAD R12, R4, -0x5, R5 ;  /* 0xfffffffb040c7824 */ /* 0x000fe400078e0205 */
[----:B------:R-:W-:Y:S01]  /*fd90*/  IMAD.MOV.U32 R5, RZ, RZ, -0x1 ;  /* 0xffffffffff057424 */ /* 0x000fe200078e00ff */
[----:B---3--:R-:W-:-:S04]  /*fda0*/  IADD3 R14, P1, R14, UR22, RZ ;  /* 0x000000160e0e7c10 */ /* 0x008fc8000ff3e0ff */
[----:B--2---:R-:W-:Y:S01]  /*fdb0*/  IADD3.X R17, R17, UR18, RZ, P1, !PT ;  /* 0x0000001211117c10 */ /* 0x004fe20008ffe4ff */
[----:B------:R0:W-:Y:S01]  /*fdc0*/  STL [R1+0x7c], R14 ;  /* 0x00007c0e01007387 */ /* 0x0001e20000100800 */
[----:B------:R-:W-:-:S03]  /*fdd0*/  ISETP.GE.U32.AND P0, PT, R14, UR8, PT ;  /* 0x000000080e007c0c */ /* 0x000fc6000bf06070 */
[----:B------:R0:W-:Y:S01]  /*fde0*/  STL [R1+0x78], R17 ;  /* 0x0000781101007387 */ /* 0x0001e20000100800 */
[----:B------:R-:W-:-:S13]  /*fdf0*/  ISETP.GE.U32.AND.EX P0, PT, R17, UR9, PT, P0 ;  /* 0x0000000911007c0c */ /* 0x000fda000bf06100 */
[----:B0-----:R-:W-:Y:S05]  /*fe00*/  @P0 BRA `(.L_x_311) ;  /* 0x0000000400500947 */ /* 0x001fea0003800000 */
[----:B------:R-:W-:Y:S01]  /*fe10*/  ULDC.64 UR8, c[0x0][0x628] ;  /* 0x00018a0000087ab9 */ /* 0x000fe20000000a00 */
[----:B------:R-:W0:Y:S01]  /*fe20*/  S2R R13, SR_CTAID.X ;  /* 0x00000000000d7919 */ /* 0x000e220000002500 */
[----:B------:R-:W-:Y:S01]  /*fe30*/  ISETP.NE.U32.AND P0, PT, RZ, UR8, PT ;  /* 0x00000008ff007c0c */ /* 0x000fe2000bf05070 */
[----:B------:R-:W-:Y:S01]  /*fe40*/  ULDC UR10, c[0x0][0x630] ;  /* 0x00018c00000a7ab9 */ /* 0x000fe20000000800 */
[----:B------:R-:W-:Y:S01]  /*fe50*/  IMAD.MOV.U32 R2, RZ, RZ, R14 ;  /* 0x000000ffff027224 */ /* 0x000fe200078e000e */
[----:B------:R-:W1:Y:S01]  /*fe60*/  S2R R10, SR_CTAID.Y ;  /* 0x00000000000a7919 */ /* 0x000e620000002600 */
[----:B------:R-:W-:Y:S01]  /*fe70*/  ISETP.NE.AND.EX P0, PT, RZ, UR9, PT, P0 ;  /* 0x00000009ff007c0c */ /* 0x000fe2000bf05300 */
[----:B------:R-:W-:-:S12]  /*fe80*/  IMAD.MOV.U32 R3, RZ, RZ, R17 ;  /* 0x000000ffff037224 */ /* 0x000fd800078e0011 */
[----:B------:R-:W-:Y:S05]  /*fe90*/  @!P0 BRA `(.L_x_312) ;  /* 0x0000000000288947 */ /* 0x000fea0003800000 */
[----:B------:R-:W-:Y:S02]  /*fea0*/  ULDC UR7, c[0x0][0x634] ;  /* 0x00018d0000077ab9 */ /* 0x000fe40000000800 */
[----:B------:R-:W-:-:S05]  /*feb0*/  IADD3 R7, P0, R14, UR7, RZ ;  /* 0x000000070e077c10 */ /* 0x000fca000ff1e0ff */
[----:B------:R-:W-:-:S04]  /*fec0*/  IMAD.X R15, RZ, RZ, R17, P0 ;  /* 0x000000ffff0f7224 */ /* 0x000fc800000e0611 */
[----:B------:R-:W-:-:S04]  /*fed0*/  IMAD.WIDE.U32 R4, R15, UR8, RZ ;  /* 0x000000080f047c25 */ /* 0x000fc8000f8e00ff */
[----:B------:R-:W-:-:S04]  /*fee0*/  IMAD.WIDE.U32 R4, P0, R7, UR9, R4 ;  /* 0x0000000907047c25 */ /* 0x000fc8000f800004 */
[----:B------:R-:W-:-:S04]  /*fef0*/  IMAD.WIDE.U32 R6, R7, UR8, RZ ;  /* 0x0000000807067c25 */ /* 0x000fc8000f8e00ff */
[----:B------:R-:W-:Y:S01]  /*ff00*/  IMAD.X R3, RZ, RZ, RZ, P0 ;  /* 0x000000ffff037224 */ /* 0x000fe200000e06ff */
[----:B------:R-:W-:Y:S01]  /*ff10*/  IADD3 RZ, P0, R7, R4, RZ ;  /* 0x0000000407ff7210 */ /* 0x000fe20007f1e0ff */
[----:B------:R-:W-:-:S04]  /*ff20*/  IMAD.MOV.U32 R2, RZ, RZ, R5 ;  /* 0x000000ffff027224 */ /* 0x000fc800078e0005 */
[----:B------:R-:W-:-:S08]  /*ff30*/  IMAD.WIDE.U32.X R2, R15, UR9, R2, P0 ;  /* 0x000000090f027c25 */ /* 0x000fd000080e0402 */
.L_x_312:
[--C-:B------:R-:W-:Y:S01]  /*ff40*/  SHF.R.U64 R6, R2, UR10, R3.reuse ;  /* 0x0000000a02067c19 */ /* 0x100fe20008001203 */
[----:B------:R-:W-:Y:S01]  /*ff50*/  ULDC.64 UR8, c[0x0][0x620] ;  /* 0x0001880000087ab9 */ /* 0x000fe20000000a00 */
[----:B------:R-:W-:Y:S01]  /*ff60*/  SHF.R.U32.HI R2, RZ, UR10, R3 ;  /* 0x0000000aff027c19 */ /* 0x000fe20008011603 */
[----:B------:R-:W-:Y:S01]  /*ff70*/  IMAD.MOV.U32 R3, RZ, RZ, R17 ;  /* 0x000000ffff037224 */ /* 0x000fe200078e0011 */
[----:B------:R-:W-:Y:S01]  /*ff80*/  IADD3 R5, P0, RZ, -R6, RZ ;  /* 0x80000006ff057210 */ /* 0x000fe20007f1e0ff */
[----:B------:R-:W-:Y:S01]  /*ff90*/  ULDC UR7, c[0x0][0x150] ;  /* 0x0000540000077ab9 */ /* 0x000fe20000000800 */
[----:B0-----:R-:W-:Y:S01]  /*ffa0*/  I2FP.F32.U32 R7, R13 ;  /* 0x0000000d00077245 */ /* 0x001fe20000201000 */
[----:B------:R-:W0:Y:S01]  /*ffb0*/  LDC R18, c[0x0][0x144] ;  /* 0x00005100ff127b82 */ /* 0x000e220000000800 */
[----:B------:R-:W-:Y:S01]  /*ffc0*/  ULDC.64 UR10, c[0x0][0x640] ;  /* 0x00019000000a7ab9 */ /* 0x000fe20000000a00 */
[----:B------:R-:W-:Y:S01]  /*ffd0*/  IMAD.X R2, RZ, RZ, ~R2, P0 ;  /* 0x000000ffff027224 */ /* 0x000fe200000e0e02 */
[----:B------:R-:W-:-:S03]  /*ffe0*/  ISETP.NE.U32.AND P0, PT, RZ, UR10, PT ;  /* 0x0000000aff007c0c */ /* 0x000fc6000bf05070 */
[----:B------:R-:W-:Y:S01]  /*fff0*/  IMAD R4, R2, UR8, RZ ;  /* 0x0000000802047c24 */ /* 0x000fe2000f8e02ff */
[----:B------:R-:W-:Y:S01]  /*10000*/  ISETP.NE.AND.EX P0, PT, RZ, UR11, PT, P0 ;  /* 0x0000000bff007c0c */ /* 0x000fe2000bf05300 */
[----:B------:R-:W-:Y:S01]  /*10010*/  IMAD.MOV.U32 R2, RZ, RZ, R14 ;  /* 0x000000ffff027224 */ /* 0x000fe200078e000e */
[----:B------:R-:W2:Y:S03]  /*10020*/  LDC R15, c[0x0][0x148] ;  /* 0x00005200ff0f7b82 */ /* 0x000ea60000000800 */
[----:B------:R-:W-:Y:S01]  /*10030*/  IMAD.WIDE.U32 R2, R5, UR8, R2 ;  /* 0x0000000805027c25 */ /* 0x000fe2000f8e0002 */
[----:B------:R-:W-:-:S03]  /*10040*/  ULDC UR8, c[0x0][0x154] ;  /* 0x0000550000087ab9 */ /* 0x000fc60000000800 */
[----:B------:R-:W-:Y:S02]  /*10050*/  IMAD R5, R5, UR9, R4 ;  /* 0x0000000905057c24 */ /* 0x000fe4000f8e0204 */
[----:B------:R-:W-:Y:S01]  /*10060*/  FMUL R4, R7, UR7 ;  /* 0x0000000707047c20 */ /* 0x000fe20008400000 */
[----:B------:R-:W-:Y:S01]  /*10070*/  ULDC UR7, c[0x0][0x618] ;  /* 0x0001860000077ab9 */ /* 0x000fe20000000800 */
[----:B------:R-:W-:Y:S01]  /*10080*/  ULDC UR9, c[0x0][0x608] ;  /* 0x0001820000097ab9 */ /* 0x000fe20000000800 */
[----:B------:R-:W-:-:S03]  /*10090*/  IMAD.IADD R3, R3, 0x1, R5 ;  /* 0x0000000103037824 */ /* 0x000fc600078e0205 */
[----:B------:R-:W3:Y:S02]  /*100a0*/  F2I.U32.TRUNC.NTZ R4, R4 ;  /* 0x0000000400047305 */ /* 0x000ee4000020f000 */
[----:B------:R-:W-:Y:S02]  /*100b0*/  SHF.R.U64 R7, R2, UR7, R3 ;  /* 0x0000000702077c19 */ /* 0x000fe40008001203 */
[----:B-1----:R-:W-:-:S05]  /*100c0*/  I2FP.F32.U32 R2, R10 ;  /* 0x0000000a00027245 */ /* 0x002fca0000201000 */
[----:B------:R-:W-:Y:S01]  /*100d0*/  FMUL R5, R2, UR8 ;  /* 0x0000000802057c20 */ /* 0x000fe20008400000 */
[----:B------:R-:W-:Y:S01]  /*100e0*/  SHF.R.U32.HI R2, RZ, UR7, R3 ;  /* 0x00000007ff027c19 */ /* 0x000fe20008011603 */
[----:B------:R-:W-:Y:S02]  /*100f0*/  ULDC UR7, c[0x0][0x658] ;  /* 0x0001960000077ab9 */ /* 0x000fe40000000800 */
[----:B------:R1:W4:Y:S01]  /*10100*/  F2I.U32.TRUNC.NTZ R19, R5 ;  /* 0x0000000500137305 */ /* 0x000322000020f000 */
[----:B------:R-:W-:Y:S01]  /*10110*/  SHF.R.U64 R16, R7, UR9, R2 ;  /* 0x0000000907107c19 */ /* 0x000fe20008001202 */
[----:B---3--:R-:W-:Y:S01]  /*10120*/  IMAD.MOV R4, RZ, RZ, -R4 ;  /* 0x000000ffff047224 */ /* 0x008fe200078e0a04 */
[----:B------:R-:W-:-:S03]  /*10130*/  SHF.R.U32.HI R3, RZ, UR9, R2 ;  /* 0x00000009ff037c19 */ /* 0x000fc60008011602 */
[----:B0-----:R-:W-:Y:S01]  /*10140*/  IMAD R13, R18, R4, R13 ;  /* 0x00000004120d7224 */ /* 0x001fe200078e020d */
[--C-:B------:R-:W-:Y:S02]  /*10150*/  SHF.R.U64 R14, R16, UR7, R3.reuse ;  /* 0x00000007100e7c19 */ /* 0x100fe40008001203 */
[----:B------:R-:W-:-:S03]  /*10160*/  SHF.R.U32.HI R17, RZ, UR7, R3 ;  /* 0x00000007ff117c19 */ /* 0x000fc60008011603 */
[----:B------:R-:W-:Y:S02]  /*10170*/  IMAD.MOV.U32 R2, RZ, RZ, R14 ;  /* 0x000000ffff027224 */ /* 0x000fe400078e000e */
[----:B------:R-:W-:Y:S01]  /*10180*/  IMAD.MOV.U32 R3, RZ, RZ, R17 ;  /* 0x000000ffff037224 */ /* 0x000fe200078e0011 */
[----:B-12-4-:R-:W-:Y:S06]  /*10190*/  @!P0 BRA `(.L_x_313) ;  /* 0x0000000000288947 */ /* 0x016fec0003800000 */
[----:B------:R-:W-:Y:S02]  /*101a0*/  ULDC UR7, c[0x0][0x64c] ;  /* 0x0001930000077ab9 */ /* 0x000fe40000000800 */
[----:B------:R-:W-:-:S05]  /*101b0*/  IADD3 R3, P0, R14, UR7, RZ ;  /* 0x000000070e037c10 */ /* 0x000fca000ff1e0ff */
[----:B------:R-:W-:-:S04]  /*101c0*/  IMAD.X R17, RZ, RZ, R17, P0 ;  /* 0x000000ffff117224 */ /* 0x000fc800000e0611 */
[----:B------:R-:W-:-:S04]  /*101d0*/  IMAD.WIDE.U32 R4, R17, UR10, RZ ;  /* 0x0000000a11047c25 */ /* 0x000fc8000f8e00ff */
[----:B------:R-:W-:-:S04]  /*101e0*/  IMAD.WIDE.U32 R4, P0, R3, UR11, R4 ;  /* 0x0000000b03047c25 */ /* 0x000fc8000f800004 */
[----:B------:R-:W-:-:S04]  /*101f0*/  IMAD.WIDE.U32 R2, R3, UR10, RZ ;  /* 0x0000000a03027c25 */ /* 0x000fc8000f8e00ff */
[----:B------:R-:W-:Y:S01]  /*10200*/  IMAD.MOV.U32 R2, RZ, RZ, R5 ;  /* 0x000000ffff027224 */ /* 0x000fe200078e0005 */
[----:B------:R-:W-:Y:S01]  /*10210*/  IADD3 RZ, P1, R3, R4, RZ ;  /* 0x0000000403ff7210 */ /* 0x000fe20007f3e0ff */
[----:B------:R-:W-:-:S04]  /*10220*/  IMAD.X R3, RZ, RZ, RZ, P0 ;  /* 0x000000ffff037224 */ /* 0x000fc800000e06ff */
[----:B------:R-:W-:-:S08]  /*10230*/  IMAD.WIDE.U32.X R2, R17, UR11, R2, P1 ;  /* 0x0000000b11027c25 */ /* 0x000fd000088e0402 */
.L_x_313:
[----:B------:R-:W-:Y:S01]  /*10240*/  ULDC UR7, c[0x0][0x648] ;  /* 0x0001920000077ab9 */ /* 0x000fe20000000800 */
[----:B------:R-:W-:Y:S01]  /*10250*/  LOP3.LUT R16, R16, UR6, RZ, 0xc0, !PT ;  /* 0x0000000610107c12 */ /* 0x000fe2000f8ec0ff */
[----:B------:R-:W-:Y:S01]  /*10260*/  IMAD.MOV R19, RZ, RZ, -R19 ;  /* 0x000000ffff137224 */ /* 0x000fe200078e0a13 */
[----:B------:R-:W-:Y:S01]  /*10270*/  SHF.R.U64 R3, R2, UR7, R3 ;  /* 0x0000000702037c19 */ /* 0x000fe20008001203 */
[----:B------:R-:W-:Y:S01]  /*10280*/  ULDC UR7, c[0x0][0x638] ;  /* 0x00018e0000077ab9 */ /* 0x000fe20000000800 */
[----:B------:R-:W-:Y:S01]  /*10290*/  LOP3.LUT R7, R7, UR4, RZ, 0xc0, !PT ;  /* 0x0000000407077c12 */ /* 0x000fe2000f8ec0ff */
[----:B------:R-:W-:Y:S01]  /*102a0*/  @P4 IMAD R13, R15, R19, R10 ;  /* 0x000000130f0d4224 */ /* 0x000fe200078e020a */
[----:B------:R-:W-:Y:S01]  /*102b0*/  ULDC UR8, c[0x0][0x610] ;  /* 0x0001840000087ab9 */ /* 0x000fe20000000800 */
[----:B------:R-:W-:Y:S02]  /*102c0*/  IMAD.MOV R5, RZ, RZ, -R3 ;  /* 0x000000ffff057224 */ /* 0x000fe400078e0a03 */
[----:B------:R-:W-:-:S02]  /*102d0*/  IMAD R16, R3, UR5, R16 ;  /* 0x0000000503107c24 */ /* 0x000fc4000f8e0210 */
[----:B------:R-:W-:Y:S01]  /*102e0*/  IMAD R14, R5, UR7, R14 ;  /* 0x00000007050e7c24 */ /* 0x000fe2000f8e020e */
[----:B------:R-:W-:Y:S01]  /*102f0*/  ULDC UR7, c[0x0][0x600] ;  /* 0x0001800000077ab9 */ /* 0x000fe20000000800 */
[----:B------:R-:W-:Y:S02]  /*10300*/  IMAD R13, R16, UR8, R13 ;  /* 0x00000008100d7c24 */ /* 0x000fe4000f8e020d */
[----:B------:R-:W-:Y:S02]  /*10310*/  IMAD R14, R14, UR7, R7 ;  /* 0x000000070e0e7c24 */ /* 0x000fe4000f8e0207 */
[----:B------:R-:W-:-:S03]  /*10320*/  IMAD.MOV.U32 R2, RZ, RZ, 0x1 ;  /* 0x00000001ff027424 */ /* 0x000fc600078e00ff */
[----:B------:R-:W-:Y:S02]  /*10330*/  SEL R7, R14, R13, !P4 ;  /* 0x0000000d0e077207 */ /* 0x000fe40006000000 */
[----:B------:R-:W-:-:S07]  /*10340*/  SEL R5, R13, R14, !P4 ;  /* 0x0000000e0d057207 */ /* 0x000fce0006000000 */
.L_x_311:
[----:B------:R-:W-:Y:S05]  /*10350*/  BSYNC B1 ;  /* 0x0000000000017941 */ /* 0x000fea0003800000 */
.L_x_310:
[----:B------:R-:W-:-:S13]  /*10360*/  LOP3.LUT P0, RZ, R2, 0xff, RZ, 0xc0, !PT ;  /* 0x000000ff02ff7812 */ /* 0x000fda000780c0ff */
[----:B------:R-:W-:Y:S05]  /*10370*/  @P0 BRA `(.L_x_314) ;  /* 0xfffffff400240947 */ /* 0x000fea000383ffff */
[----:B------:R-:W-:Y:S05]  /*10380*/  BSYNC B0 ;  /* 0x0000000000007941 */ /* 0x000fea0003800000 */
.L_x_303:
[----:B------:R-:W-:-:S03]  /*10390*/  UMOV UR7, 0xffffffff ;  /* 0xffffffff00077882 */ /* 0x000fc60000000000 */
[----:B------:R-:W-:Y:S05]  /*103a0*/  BRA.DIV UR7, `(.L_x_315) ;  /* 0x00000006074c7947 */ /* 0x000fea000b800000 */
[----:B------:R-:W-:-:S13]  /*103b0*/  ELECT P0, URZ, PT ;  /* 0x00000000003f782f */ /* 0x000fda0003800000 */
.L_x_330:
[----:B------:R-:W-:Y:S04]  /*103c0*/  BSSY B0, `(.L_x_316) ;  /* 0x0000035000007945 */ /* 0x000fe80003800000 */
[----:B------:R-:W-:Y:S05]  /*103d0*/  @!P0 BRA `(.L_x_317) ;  /* 0x0000000000cc8947 */ /* 0x000fea0003800000 */
[----:B------:R-:W-:-:S04]  /*103e0*/  ULOP3.LUT UR7, UR13, 0x2, URZ, 0xfc, !UPT ;  /* 0x000000020d077892 */ /* 0x000fc8000f8efc3f */
[----:B------:R-:W-:-:S06]  /*103f0*/  UISETP.NE.AND UP0, UPT, UR7, 0x3, UPT ;  /* 0x000000030700788c */ /* 0x000fcc000bf05270 */
[----:B------:R-:W-:-:S13]  /*10400*/  PLOP3.LUT P0, PT, PT, PT, UP0, 0x80, 0x0 ;  /* 0x000000000000781c */ /* 0x000fda0003f0f008 */
[----:B------:R-:W-:Y:S05]  /*10410*/  @!P0 BRA `(.L_x_318) ;  /* 0x0000000000048947 */ /* 0x000fea0003800000 */
[----:B------:R-:W-:Y:S01]  /*10420*/  BPT.TRAP 0x1 ;  /* 0x000000040000795c */ /* 0x000fe20000300000 */
.L_x_318:
[----:B------:R-:W0:Y:S01]  /*10430*/  S2R R3, SR_CgaCtaId ;  /* 0x0000000000037919 */ /* 0x000e220000008800 */
[----:B------:R-:W-:Y:S02]  /*10440*/  MOV R0, 0x400 ;  /* 0x0000040000007802 */ /* 0x000fe40000000f00 */
[----:B------:R-:W-:Y:S02]  /*10450*/  SHF.L.U32 R2, R9, 0x1f, RZ ;  /* 0x0000001f09027819 */ /* 0x000fe400000006ff */
[----:B0-----:R-:W-:-:S05]  /*10460*/  LEA R3, R3, R0, 0x18 ;  /* 0x0000000003037211 */ /* 0x001fca00078ec0ff */
[----:B------:R-:W-:-:S04]  /*10470*/  VIADD R3, R3, 0x28 ;  /* 0x0000002803037836 */ /* 0x000fc80000000000 */
[C---:B------:R-:W-:Y:S02]  /*10480*/  IMAD R5, R12.reuse, 0x8, R3 ;  /* 0x000000080c057824 */ /* 0x040fe400078e0203 */
[----:B------:R-:W-:Y:S02]  /*10490*/  VIADD R12, R12, 0x1 ;  /* 0x000000010c0c7836 */ /* 0x000fe40000000000 */
[----:B------:R-:W0:Y:S03]  /*104a0*/  SYNCS.PHASECHK.TRANS64.TRYWAIT P0, [R5+URZ], R2 ;  /* 0x00000002050075a7 */ /* 0x000e26000800017f */
[----:B------:R-:W-:-:S04]  /*104b0*/  ISETP.NE.AND P1, PT, R12, 0x5, PT ;  /* 0x000000050c00780c */ /* 0x000fc80003f25270 */
[----:B------:R-:W-:Y:S02]  /*104c0*/  SEL R0, RZ, 0x1, P1 ;  /* 0x00000001ff007807 */ /* 0x000fe40000800000 */
[----:B------:R-:W-:Y:S02]  /*104d0*/  SEL R12, R12, RZ, P1 ;  /* 0x000000ff0c0c7207 */ /* 0x000fe40000800000 */
[----:B------:R-:W-:-:S03]  /*104e0*/  LOP3.LUT R9, R9, R0, RZ, 0x3c, !PT ;  /* 0x0000000009097212 */ /* 0x000fc600078e3cff */
[----:B------:R-:W-:Y:S01]  /*104f0*/  IMAD R7, R12, 0x8, R3 ;  /* 0x000000080c077824 */ /* 0x000fe200078e0203 */
[----:B------:R-:W-:Y:S01]  /*10500*/  SHF.L.U32 R4, R9, 0x1f, RZ ;  /* 0x0000001f09047819 */ /* 0x000fe200000006ff */
[----:B0-----:R-:W-:Y:S06]  /*10510*/  @!P0 BRA `(.L_x_319) ;  /* 0x0000000400108947 */ /* 0x001fec0003800000 */
.L_x_331:
[----:B------:R-:W1:Y:S01]  /*10520*/  SYNCS.PHASECHK.TRANS64.TRYWAIT P0, [R7+URZ], R4 ;  /* 0x00000004070075a7 */ /* 0x000e62000800017f */
[----:B------:R-:W-:-:S05]  /*10530*/  VIADD R0, R12, 0x1 ;  /* 0x000000010c007836 */ /* 0x000fca0000000000 */
[----:B------:R-:W-:-:S04]  /*10540*/  ISETP.NE.AND P1, PT, R0, 0x5, PT ;  /* 0x000000050000780c */ /* 0x000fc80003f25270 */
[----:B0-----:R-:W-:Y:S02]  /*10550*/  SEL R2, RZ, 0x1, P1 ;  /* 0x00000001ff027807 */ /* 0x001fe40000800000 */
[----:B------:R-:W-:Y:S02]  /*10560*/  SEL R0, R0, RZ, P1 ;  /* 0x000000ff00007207 */ /* 0x000fe40000800000 */
[----:B------:R-:W-:-:S03]  /*10570*/  LOP3.LUT R9, R9, R2, RZ, 0x3c, !PT ;  /* 0x0000000209097212 */ /* 0x000fc600078e3cff */
[----:B------:R-:W-:Y:S01]  /*10580*/  IMAD R6, R0, 0x8, R3 ;  /* 0x0000000800067824 */ /* 0x000fe200078e0203 */
[----:B------:R-:W-:Y:S01]  /*10590*/  SHF.L.U32 R5, R9, 0x1f, RZ ;  /* 0x0000001f09057819 */ /* 0x000fe200000006ff */
[----:B-1----:R-:W-:Y:S06]  /*105a0*/  @!P0 BRA `(.L_x_320) ;  /* 0x0000000400008947 */ /* 0x002fec0003800000 */
.L_x_332:
[----:B------:R-:W1:Y:S01]  /*105b0*/  SYNCS.PHASECHK.TRANS64.TRYWAIT P0, [R6+URZ], R5 ;  /* 0x00000005060075a7 */ /* 0x000e62000800017f */
[----:B------:R-:W-:-:S05]  /*105c0*/  VIADD R0, R0, 0x1 ;  /* 0x0000000100007836 */ /* 0x000fca0000000000 */
[----:B------:R-:W-:-:S04]  /*105d0*/  ISETP.NE.AND P1, PT, R0, 0x5, PT ;  /* 0x000000050000780c */ /* 0x000fc80003f25270 */
[----:B------:R-:W-:Y:S02]  /*105e0*/  SEL R2, RZ, 0x1, P1 ;  /* 0x00000001ff027807 */ /* 0x000fe40000800000 */
[----:B------:R-:W-:Y:S02]  /*105f0*/  SEL R0, R0, RZ, P1 ;  /* 0x000000ff00007207 */ /* 0x000fe40000800000 */
[----:B------:R-:W-:-:S03]  /*10600*/  LOP3.LUT R9, R9, R2, RZ, 0x3c, !PT ;  /* 0x0000000209097212 */ /* 0x000fc600078e3cff */
[----:B0-----:R-:W-:Y:S01]  /*10610*/  IMAD R7, R0, 0x8, R3 ;  /* 0x0000000800077824 */ /* 0x001fe200078e0203 */
[----:B------:R-:W-:Y:S01]  /*10620*/  SHF.L.U32 R4, R9, 0x1f, RZ ;  /* 0x0000001f09047819 */ /* 0x000fe200000006ff */
[----:B-1----:R-:W-:Y:S06]  /*10630*/  @!P0 BRA `(.L_x_321) ;  /* 0x0000000000f08947 */ /* 0x002fec0003800000 */
.L_x_333:
[----:B------:R-:W1:Y:S01]  /*10640*/  SYNCS.PHASECHK.TRANS64.TRYWAIT P0, [R7+URZ], R4 ;  /* 0x00000004070075a7 */ /* 0x000e62000800017f */
[----:B------:R-:W-:-:S05]  /*10650*/  VIADD R0, R0, 0x1 ;  /* 0x0000000100007836 */ /* 0x000fca0000000000 */
[----:B------:R-:W-:-:S04]  /*10660*/  ISETP.NE.AND P1, PT, R0, 0x5, PT ;  /* 0x000000050000780c */ /* 0x000fc80003f25270 */
[----:B------:R-:W-:Y:S02]  /*10670*/  SEL R2, RZ, 0x1, P1 ;  /* 0x00000001ff027807 */ /* 0x000fe40000800000 */
[----:B------:R-:W-:Y:S02]  /*10680*/  SEL R0, R0, RZ, P1 ;  /* 0x000000ff00007207 */ /* 0x000fe40000800000 */
[----:B------:R-:W-:Y:S01]  /*10690*/  LOP3.LUT R2, R9, R2, RZ, 0x3c, !PT ;  /* 0x0000000209027212 */ /* 0x000fe200078e3cff */
[----:B-1----:R-:W-:Y:S06]  /*106a0*/  @!P0 BRA `(.L_x_322) ;  /* 0x0000000000e88947 */ /* 0x002fec0003800000 */
.L_x_334:
[----:B------:R-:W-:Y:S01]  /*106b0*/  IMAD R3, R0, 0x8, R3 ;  /* 0x0000000800037824 */ /* 0x000fe200078e0203 */
[----:B------:R-:W-:-:S07]  /*106c0*/  SHF.L.U32 R0, R2, 0x1f, RZ ;  /* 0x0000001f02007819 */ /* 0x000fce00000006ff */
.L_x_323:
[----:B--2---:R2:W3:Y:S02]  /*106d0*/  SYNCS.PHASECHK.TRANS64.TRYWAIT P0, [R3+URZ], R0 ;  /* 0x00000000030075a7 */ /* 0x0044e4000800017f */
[----:B---3--:R-:W-:Y:S05]  /*106e0*/  @!P0 NANOSLEEP.SYNCS 0x989680 ;  /* 0x009896800000895d */ /* 0x008fea0003900000 */
[----:B------:R-:W3:Y:S02]  /*106f0*/  @!P0 SYNCS.PHASECHK.TRANS64 P0, [R3+URZ], R0 ;  /* 0x00000000030085a7 */ /* 0x000ee4000800007f */
[----:B---3--:R-:W-:Y:S05]  /*10700*/  @!P0 BRA `(.L_x_323) ;  /* 0xfffffffc00f08947 */ /* 0x008fea000383ffff */
.L_x_317:
[----:B------:R-:W-:Y:S05]  /*10710*/  BSYNC B0 ;  /* 0x0000000000007941 */ /* 0x000fea0003800000 */
.L_x_316:
[----:B------:R-:W-:Y:S05]  /*10720*/  EXIT ;  /* 0x000000000000794d */ /* 0x000fea0003800000 */
.L_x_21:
[----:B-1----:R-:W-:-:S04]  /*10730*/  IMAD.U32 R3, RZ, RZ, UR6 ;  /* 0x00000006ff037e24 */ /* 0x002fc8000f8e00ff */
[----:B------:R1:W2:Y:S03]  /*10740*/  SYNCS.PHASECHK.TRANS64.TRYWAIT P0, [R3+URZ], R0 ;  /* 0x00000000030075a7 */ /* 0x0002a6000800017f */
[----:B--2---:R-:W-:Y:S05]  /*10750*/  @!P0 NANOSLEEP.SYNCS 0x989680 ;  /* 0x009896800000895d */ /* 0x004fea0003900000 */
[----:B------:R-:W2:Y:S02]  /*10760*/  @!P0 SYNCS.PHASECHK.TRANS64 P0, [R3+URZ], R0 ;  /* 0x00000000030085a7 */ /* 0x000ea4000800007f */
[----:B--2---:R-:W-:Y:S05]  /*10770*/  @!P0 BRA `(.L_x_21) ;  /* 0xfffffffc00ec8947 */ /* 0x004fea000383ffff */
[----:B------:R-:W-:Y:S05]  /*10780*/  BRA `(.L_x_20) ;  /* 0xffffff1400ac7947 */ /* 0x000fea000383ffff */
.L_x_27:
[----:B-----5:R2:W-:Y:S02]  /*10790*/  STL [R1+0x88], R0 ;  /* 0x0000880001007387 */ /* 0x0205e40000100800 */
[----:B--2---:R-:W-:-:S04]  /*107a0*/  IMAD.U32 R0, RZ, RZ, UR16 ;  /* 0x00000010ff007e24 */ /* 0x004fc8000f8e00ff */
[----:B------:R2:W3:Y:S03]  /*107b0*/  SYNCS.PHASECHK.TRANS64.TRYWAIT P0, [R0+URZ], R229 ;  /* 0x000000e5000075a7 */ /* 0x0004e6000800017f */
[----:B---3--:R-:W-:Y:S05]  /*107c0*/  @!P0 NANOSLEEP.SYNCS 0x989680 ;  /* 0x009896800000895d */ /* 0x008fea0003900000 */
[----:B------:R2:W3:Y:S02]  /*107d0*/  @!P0 SYNCS.PHASECHK.TRANS64 P0, [R0+URZ], R229 ;  /* 0x000000e5000085a7 */ /* 0x0004e4000800007f */
[----:B--2---:R2:W5:Y:S02]  /*107e0*/  LDL.LU R0, [R1+0x88] ;  /* 0x0000880001007983 */ /* 0x0045640000300800 */
[----:B--23--:R-:W-:Y:S05]  /*107f0*/  @!P0 BRA `(.L_x_27) ;  /* 0xfffffffc00e48947 */ /* 0x00cfea000383ffff */
[----:B------:R-:W-:Y:S05]  /*10800*/  BRA `(.L_x_26) ;  /* 0xffffff2800787947 */ /* 0x000fea000383ffff */
.L_x_304:
[----:B------:R-:W-:Y:S01]  /*10810*/  BSSY B1, `(.L_x_324) ;  /* 0x0000006000017945 */ /* 0x000fe20003800000 */
[----:B------:R-:W-:-:S07]  /*10820*/  IMAD.MOV.U32 R2, RZ, RZ, -0x1 ;  /* 0xffffffffff027424 */ /* 0x000fce00078e00ff */
[----:B------:R-:W-:Y:S05]  /*10830*/  WARPSYNC.COLLECTIVE R2, `(.L_x_325) ;  /* 0x00000000020c7348 */ /* 0x000fea0003c00000 */
[----:B------:R-:W-:Y:S02]  /*10840*/  ELECT P0, UR62, PT ;  /* 0x00000000003e782f */ /* 0x000fe40003800000 */
[----:B------:R-:W-:Y:S01]  /*10850*/  MOV R2, UR62 ;  /* 0x0000003e00027c02 */ /* 0x000fe20008000f00 */
[----:B------:R-:W-:Y:S10]  /*10860*/  ENDCOLLECTIVE ;  /* 0x000000000000791b */ /* 0x000ff40003800000 */
.L_x_325:
[----:B------:R-:W-:Y:S05]  /*10870*/  BSYNC B1 ;  /* 0x0000000000017941 */ /* 0x000fea0003800000 */
.L_x_324:
[----:B------:R-:W-:Y:S05]  /*10880*/  BRA `(.L_x_326) ;  /* 0xffffffec00ec7947 */ /* 0x000fea000383ffff */
.L_x_307:
[----:B0-----:R0:W2:Y:S02]  /*10890*/  SYNCS.PHASECHK.TRANS64.TRYWAIT P0, [R13+URZ+0x28], R4 ;  /* 0x000028040d0075a7 */ /* 0x0010a4000800017f */
[----:B--2---:R-:W-:Y:S05]  /*108a0*/  @!P0 NANOSLEEP.SYNCS 0x989680 ;  /* 0x009896800000895d */ /* 0x004fea0003900000 */
[----:B------:R-:W2:Y:S02]  /*108b0*/  @!P0 SYNCS.PHASECHK.TRANS64 P0, [R13+URZ+0x28], R4 ;  /* 0x000028040d0085a7 */ /* 0x000ea4000800007f */
[----:B--2---:R-:W-:Y:S05]  /*108c0*/  @!P0 BRA `(.L_x_307) ;  /* 0xfffffffc00f08947 */ /* 0x004fea000383ffff */
[----:B------:R-:W-:Y:S05]  /*108d0*/  BRA `(.L_x_327) ;  /* 0xfffffff000287947 */ /* 0x000fea000383ffff */
.L_x_315:
[----:B------:R-:W-:Y:S01]  /*108e0*/  BSSY B0, `(.L_x_328) ;  /* 0x0000006000007945 */ /* 0x000fe20003800000 */
[----:B------:R-:W-:-:S07]  /*108f0*/  IMAD.MOV.U32 R2, RZ, RZ, -0x1 ;  /* 0xffffffffff027424 */ /* 0x000fce00078e00ff */
[----:B------:R-:W-:Y:S05]  /*10900*/  WARPSYNC.COLLECTIVE R2, `(.L_x_329) ;  /* 0x00000000020c7348 */ /* 0x000fea0003c00000 */
[----:B------:R-:W-:Y:S02]  /*10910*/  ELECT P0, UR62, PT ;  /* 0x00000000003e782f */ /* 0x000fe40003800000 */
[----:B------:R-:W-:Y:S01]  /*10920*/  MOV R2, UR62 ;  /* 0x0000003e00027c02 */ /* 0x000fe20008000f00 */
[----:B------:R-:W-:Y:S10]  /*10930*/  ENDCOLLECTIVE ;  /* 0x000000000000791b */ /* 0x000ff40003800000 */
.L_x_329:
[----:B------:R-:W-:Y:S05]  /*10940*/  BSYNC B0 ;  /* 0x0000000000007941 */ /* 0x000fea0003800000 */
.L_x_328:
[----:B------:R-:W-:Y:S05]  /*10950*/  BRA `(.L_x_330) ;  /* 0xfffffff800987947 */ /* 0x000fea000383ffff */
.L_x_319:
[----:B0-----:R0:W1:Y:S02]  /*10960*/  SYNCS.PHASECHK.TRANS64.TRYWAIT P0, [R5+URZ], R2 ;  /* 0x00000002050075a7 */ /* 0x001064000800017f */
[----:B-1----:R-:W-:Y:S05]  /*10970*/  @!P0 NANOSLEEP.SYNCS 0x989680 ;  /* 0x009896800000895d */ /* 0x002fea0003900000 */
[----:B------:R-:W1:Y:S02]  /*10980*/  @!P0 SYNCS.PHASECHK.TRANS64 P0, [R5+URZ], R2 ;  /* 0x00000002050085a7 */ /* 0x000e64000800007f */
[----:B-1----:R-:W-:Y:S05]  /*10990*/  @!P0 BRA `(.L_x_319) ;  /* 0xfffffffc00f08947 */ /* 0x002fea000383ffff */
[----:B------:R-:W-:Y:S05]  /*109a0*/  BRA `(.L_x_331) ;  /* 0xfffffff800dc7947 */ /* 0x000fea000383ffff */
.L_x_320:
[----:B0-----:R0:W1:Y:S02]  /*109b0*/  SYNCS.PHASECHK.TRANS64.TRYWAIT P0, [R7+URZ], R4 ;  /* 0x00000004070075a7 */ /* 0x001064000800017f */
[----:B-1----:R-:W-:Y:S05]  /*109c0*/  @!P0 NANOSLEEP.SYNCS 0x989680 ;  /* 0x009896800000895d */ /* 0x002fea0003900000 */
[----:B------:R-:W1:Y:S02]  /*109d0*/  @!P0 SYNCS.PHASECHK.TRANS64 P0, [R7+URZ], R4 ;  /* 0x00000004070085a7 */ /* 0x000e64000800007f */
[----:B-1----:R-:W-:Y:S05]  /*109e0*/  @!P0 BRA `(.L_x_320) ;  /* 0xfffffffc00f08947 */ /* 0x002fea000383ffff */
[----:B------:R-:W-:Y:S05]  /*109f0*/  BRA `(.L_x_332) ;  /* 0xfffffff800ec7947 */ /* 0x000fea000383ffff */
.L_x_321:
[----:B0-----:R0:W1:Y:S02]  /*10a00*/  SYNCS.PHASECHK.TRANS64.TRYWAIT P0, [R6+URZ], R5 ;  /* 0x00000005060075a7 */ /* 0x001064000800017f */
[----:B-1----:R-:W-:Y:S05]  /*10a10*/  @!P0 NANOSLEEP.SYNCS 0x989680 ;  /* 0x009896800000895d */ /* 0x002fea0003900000 */
[----:B------:R-:W1:Y:S02]  /*10a20*/  @!P0 SYNCS.PHASECHK.TRANS64 P0, [R6+URZ], R5 ;  /* 0x00000005060085a7 */ /* 0x000e64000800007f */
[----:B-1----:R-:W-:Y:S05]  /*10a30*/  @!P0 BRA `(.L_x_321) ;  /* 0xfffffffc00f08947 */ /* 0x002fea000383ffff */
[----:B------:R-:W-:Y:S05]  /*10a40*/  BRA `(.L_x_333) ;  /* 0xfffffff800fc7947 */ /* 0x000fea000383ffff */
.L_x_322:
[----:B-1----:R1:W2:Y:S02]  /*10a50*/  SYNCS.PHASECHK.TRANS64.TRYWAIT P0, [R7+URZ], R4 ;  /* 0x00000004070075a7 */ /* 0x0022a4000800017f */
[----:B--2---:R-:W-:Y:S05]  /*10a60*/  @!P0 NANOSLEEP.SYNCS 0x989680 ;  /* 0x009896800000895d */ /* 0x004fea0003900000 */
[----:B------:R-:W2:Y:S02]  /*10a70*/  @!P0 SYNCS.PHASECHK.TRANS64 P0, [R7+URZ], R4 ;  /* 0x00000004070085a7 */ /* 0x000ea4000800007f */
[----:B--2---:R-:W-:Y:S05]  /*10a80*/  @!P0 BRA `(.L_x_322) ;  /* 0xfffffffc00f08947 */ /* 0x004fea000383ffff */
[----:B------:R-:W-:Y:S05]  /*10a90*/  BRA `(.L_x_334) ;  /* 0xfffffffc00047947 */ /* 0x000fea000383ffff */
.L_x_335:
[----:B------:R-:W-:-:S00]  /*10aa0*/  BRA `(.L_x_335) ;  /* 0xfffffffc00fc7947 */ /* 0x000fc0000383ffff */
[----:B------:R-:W-:-:S00]  /*10ab0*/  NOP ;  /* 0x0000000000007918 */ /* 0x000fc00000000000 */
        /* <DEDUP_REMOVED lines=12> */
.L_x_336:


//--------------------- .nv.shared._ZN7cutlass13device_kernelINS_4gemm6kernel13GemmUniversalIN4cute5tupleIJiiiiEEENS1_10collective13CollectiveMmaINS1_37MainloopSm90TmaGmmaWarpSpecializedFP8ILi5ENS5_IJNS4_1CILi2EEENSA_ILi1EEESC_EEENS1_35KernelTmaWarpSpecializedCooperativeEEENS5_IJNSA_ILi192EEENSA_ILi128EEESH_EEENS_12float_e4m3_tENS5_IJlSC_lEEESJ_SK_NS4_8TiledMMAINS4_8MMA_AtomIJNS4_4SM904GMMA31MMA_64x128x32_F32E4M3E4M3_SS_TNILNSO_7ScaleInE1ELSQ_1EEEEEENS4_6LayoutISD_NS5_IJSC_NSA_ILi0EEESU_EEEEENS5_IJNS4_10UnderscoreESX_SX_EEEEENS4_13SM90_TMA_LOADENS4_14ComposedLayoutINS4_7SwizzleILi3ELi4ELi3EEENS4_18smem_ptr_flag_bitsILi8EEENST_INS5_IJNSA_ILi8EEESH_EEENS5_IJSH_SC_EEEEEEEvNS4_8identityENS4_23SM90_TMA_LOAD_MULTICASTES1A_vS1B_EENS_8epilogue10collective6detail29Sm90TmaWarpSpecializedAdapterINS1F_15DefaultEpilogueISJ_SK_SK_NS1E_6thread17LinearCombinationISJ_Li1EffLNS1J_9ScaleType4KindE0ELNS_15FloatRoundStyleE2ESJ_EENS1_15EpilogueDefaultEEEEEvvEEEEvNT_6ParamsE --------------------------
	.section	.nv.shared._ZN7cutlass13device_kernelINS_4gemm6kernel13GemmUniversalIN4cute5tupleIJiiiiEEENS1_10collective13CollectiveMmaINS1_37MainloopSm90TmaGmmaWarpSpecializedFP8ILi5ENS5_IJNS4_1CILi2EEENSA_ILi1EEESC_EEENS1_35KernelTmaWarpSpecializedCooperativeEEENS5_IJNSA_ILi192EEENSA_ILi128EEESH_EEENS_12float_e4m3_tENS5_IJlSC_lEEESJ_SK_NS4_8TiledMMAINS4_8MMA_AtomIJNS4_4SM904GMMA31MMA_64x128x32_F32E4M3E4M3_SS_TNILNSO_7ScaleInE1ELSQ_1EEEEEENS4_6LayoutISD_NS5_IJSC_NSA_ILi0EEESU_EEEEENS5_IJNS4_10UnderscoreESX_SX_EEEEENS4_13SM90_TMA_LOADENS4_14ComposedLayoutINS4_7SwizzleILi3ELi4ELi3EEENS4_18smem_ptr_flag_bitsILi8EEENST_INS5_IJNSA_ILi8EEESH_EEENS5_IJSH_SC_EEEEEEEvNS4_8identityENS4_23SM90_TMA_LOAD_MULTICASTES1A_vS1B_EENS_8epilogue10collective6detail29Sm90TmaWarpSpecializedAdapterINS1F_15DefaultEpilogueISJ_SK_SK_NS1E_6thread17LinearCombinationISJ_Li1EffLNS1J_9ScaleType4KindE0ELNS_15FloatRoundStyleE2ESJ_EENS1_15EpilogueDefaultEEEEEvvEEEEvNT_6ParamsE,"aw",@nobits
	.sectionflags	@""
	.align	16
	.zero		1024


//--------------------- .nv.shared.reserved.0     --------------------------
	.section	.nv.shared.reserved.0,"aw",@nobits
	.weak		__nv_reservedSMEM_offset_0_alias
	.size		__nv_reservedSMEM_offset_0_alias, 0, 0
	.other		__nv_reservedSMEM_offset_0_alias,@"STO_CUDA_RESERVED_SHARED STV_DEFAULT"
__nv_reservedSMEM_offset_0_alias:
	.zero		0


//--------------------- .nv.global                --------------------------
	.section	.nv.global,"aw",@nobits
.nv.global:
	.type		_ZN40_INTERNAL_92be8df4_4_k_cu_6b428c50_123194cute1_E,@object
	.size		_ZN40_INTERNAL_92be8df4_4_k_cu_6b428c50_123194cute1_E,(_ZN40_INTERNAL_92be8df4_4_k_cu_6b428c50_123194cuda3std3__45__cpo6cbeginE - _ZN40_INTERNAL_92be8df4_4_k_cu_6b428c50_123194cute1_E)
_ZN40_INTERNAL_92be8df4_4_k_cu_6b428c50_123194cute1_E:
	.zero		1
	.type		_ZN40_INTERNAL_92be8df4_4_k_cu_6b428c50_123194cuda3std3__45__cpo6cbeginE,@object
	.size		_ZN40_INTERNAL_92be8df4_4_k_cu_6b428c50_123194cuda3std3__45__cpo6cbeginE,(_ZN40_INTERNAL_92be8df4_4_k_cu_6b428c50_123194cuda3std3__48in_placeE - _ZN40_INTERNAL_92be8df4_4_k_cu_6b428c50_123194cuda3std3__45__cpo6cbeginE)
_ZN40_INTERNAL_92be8df4_4_k_cu_6b428c50_123194cuda3std3__45__cpo6cbeginE:
	.zero		1
	.type		_ZN40_INTERNAL_92be8df4_4_k_cu_6b428c50_123194cuda3std3__48in_placeE,@object
	.size		_ZN40_INTERNAL_92be8df4_4_k_cu_6b428c50_123194cuda3std3__48in_placeE,(_ZN40_INTERNAL_92be8df4_4_k_cu_6b428c50_123194cuda3std6ranges3__45__cpo9iter_moveE - _ZN40_INTERNAL_92be8df4_4_k_cu_6b428c50_123194cuda3std3__48in_placeE)
_ZN40_INTERNAL_92be8df4_4_k_cu_6b428c50_123194cuda3std3__48in_placeE:
	.zero		1
	.type		_ZN40_INTERNAL_92be8df4_4_k_cu_6b428c50_123194cuda3std6ranges3__45__cpo9iter_moveE,@object
	.size		_ZN40_INTERNAL_92be8df4_4_k_cu_6b428c50_123194cuda3std6ranges3__45__cpo9iter_moveE,(_ZN40_INTERNAL_92be8df4_4_k_cu_6b428c50_123194cuda3std3__45__cpo5beginE - _ZN40_INTERNAL_92be8df4_4_k_cu_6b428c50_123194cuda3std6ranges3__45__cpo9iter_moveE)
_ZN40_INTERNAL_92be8df4_4_k_cu_6b428c50_123194cuda3std6ranges3__45__cpo9iter_moveE:
	.zero		1
	.type		_ZN40_INTERNAL_92be8df4_4_k_cu_6b428c50_123194cuda3std3__45__cpo5beginE,@object
	.size		_ZN40_INTERNAL_92be8df4_4_k_cu_6b428c50_123194cuda3std3__45__cpo5beginE,(_ZN40_INTERNAL_92be8df4_4_k_cu_6b428c50_123194cuda3std3__442_GLOBAL__N__92be8df4_4_k_cu_6b428c50_123196ignoreE - _ZN40_INTERNAL_92be8df4_4_k_cu_6b428c50_123194cuda3std3__45__cpo5beginE)
_ZN40_INTERNAL_92be8df4_4_k_cu_6b428c50_123194cuda3std3__45__cpo5beginE:
	.zero		1
	.type		_ZN40_INTERNAL_92be8df4_4_k_cu_6b428c50_123194cuda3std3__442_GLOBAL__N__92be8df4_4_k_cu_6b428c50_123196ignoreE,@object
	.size		_ZN40_INTERNAL_92be8df4_4_k_cu_6b428c50_123194cuda3std3__442_GLOBAL__N__92be8df4_4_k_cu_6b428c50_123196ignoreE,(_ZN40_INTERNAL_92be8df4_4_k_cu_6b428c50_123194cute7productE - _ZN40_INTERNAL_92be8df4_4_k_cu_6b428c50_123194cuda3std3__442_GLOBAL__N__92be8df4_4_k_cu_6b428c50_123196ignoreE)
_ZN40_INTERNAL_92be8df4_4_k_cu_6b428c50_123194cuda3std3__442_GLOBAL__N__92be8df4_4_k_cu_6b428c50_123196ignoreE:
	.zero		1
	.type		_ZN40_INTERNAL_92be8df4_4_k_cu_6b428c50_123194cute7productE,@object
	.size		_ZN40_INTERNAL_92be8df4_4_k_cu_6b428c50_123194cute7productE,(_ZN40_INTERNAL_92be8df4_4_k_cu_6b428c50_123194cuda3std3__45__cpo3endE - _ZN40_INTERNAL_92be8df4_4_k_cu_6b428c50_123194cute7productE)
_ZN40_INTERNAL_92be8df4_4_k_cu_6b428c50_123194cute7productE:
	.zero		1
	.type		_ZN40_INTERNAL_92be8df4_4_k_cu_6b428c50_123194cuda3std3__45__cpo3endE,@object
	.size		_ZN40_INTERNAL_92be8df4_4_k_cu_6b428c50_123194cuda3std3__45__cpo3endE,(_ZN40_INTERNAL_92be8df4_4_k_cu_6b428c50_123194cuda3std3__419piecewise_constructE - _ZN40_INTERNAL_92be8df4_4_k_cu_6b428c50_123194cuda3std3__45__cpo3endE)
_ZN40_INTERNAL_92be8df4_4_k_cu_6b428c50_123194cuda3std3__45__cpo3endE:
	.zero		1
	.type		_ZN40_INTERNAL_92be8df4_4_k_cu_6b428c50_123194cuda3std3__419piecewise_constructE,@object
	.size		_ZN40_INTERNAL_92be8df4_4_k_cu_6b428c50_123194cuda3std3__419piecewise_constructE,(_ZN40_INTERNAL_92be8df4_4_k_cu_6b428c50_123194cuda3std3__45__cpo4cendE - _ZN40_INTERNAL_92be8df4_4_k_cu_6b428c50_123194cuda3std3__419piecewise_constructE)
_ZN40_INTERNAL_92be8df4_4_k_cu_6b428c50_123194cuda3std3__419piecewise_constructE:
	.zero		1
	.type		_ZN40_INTERNAL_92be8df4_4_k_cu_6b428c50_123194cuda3std3__45__cpo4cendE,@object
	.size		_ZN40_INTERNAL_92be8df4_4_k_cu_6b428c50_123194cuda3std3__45__cpo4cendE,(_ZN40_INTERNAL_92be8df4_4_k_cu_6b428c50_123194cuda3std6ranges3__45__cpo4swapE - _ZN40_INTERNAL_92be8df4_4_k_cu_6b428c50_123194cuda3std3__45__cpo4cendE)
_ZN40_INTERNAL_92be8df4_4_k_cu_6b428c50_123194cuda3std3__45__cpo4cendE:
	.zero		1
	.type		_ZN40_INTERNAL_92be8df4_4_k_cu_6b428c50_123194cuda3std6ranges3__45__cpo4swapE,@object
	.size		_ZN40_INTERNAL_92be8df4_4_k_cu_6b428c50_123194cuda3std6ranges3__45__cpo4swapE,(.L_7 - _ZN40_INTERNAL_92be8df4_4_k_cu_6b428c50_123194cuda3std6ranges3__45__cpo4swapE)
_ZN40_INTERNAL_92be8df4_4_k_cu_6b428c50_123194cuda3std6ranges3__45__cpo4swapE:
	.zero		1
.L_7:


//--------------------- .nv.constant0._ZN7cutlass13device_kernelINS_4gemm6kernel13GemmUniversalIN4cute5tupleIJiiiiEEENS1_10collective13CollectiveMmaINS1_37MainloopSm90TmaGmmaWarpSpecializedFP8ILi5ENS5_IJNS4_1CILi2EEENSA_ILi1EEESC_EEENS1_35KernelTmaWarpSpecializedCooperativeEEENS5_IJNSA_ILi192EEENSA_ILi128EEESH_EEENS_12float_e4m3_tENS5_IJlSC_lEEESJ_SK_NS4_8TiledMMAINS4_8MMA_AtomIJNS4_4SM904GMMA31MMA_64x128x32_F32E4M3E4M3_SS_TNILNSO_7ScaleInE1ELSQ_1EEEEEENS4_6LayoutISD_NS5_IJSC_NSA_ILi0EEESU_EEEEENS5_IJNS4_10UnderscoreESX_SX_EEEEENS4_13SM90_TMA_LOADENS4_14ComposedLayoutINS4_7SwizzleILi3ELi4ELi3EEENS4_18smem_ptr_flag_bitsILi8EEENST_INS5_IJNSA_ILi8EEESH_EEENS5_IJSH_SC_EEEEEEEvNS4_8identityENS4_23SM90_TMA_LOAD_MULTICASTES1A_vS1B_EENS_8epilogue10collective6detail29Sm90TmaWarpSpecializedAdapterINS1F_15DefaultEpilogueISJ_SK_SK_NS1E_6thread17LinearCombinationISJ_Li1EffLNS1J_9ScaleType4KindE0ELNS_15FloatRoundStyleE2ESJ_EENS1_15EpilogueDefaultEEEEEvvEEEEvNT_6ParamsE --------------------------
	.section	.nv.constant0._ZN7cutlass13device_kernelINS_4gemm6kernel13GemmUniversalIN4cute5tupleIJiiiiEEENS1_10collective13CollectiveMmaINS1_37MainloopSm90TmaGmmaWarpSpecializedFP8ILi5ENS5_IJNS4_1CILi2EEENSA_ILi1EEESC_EEENS1_35KernelTmaWarpSpecializedCooperativeEEENS5_IJNSA_ILi192EEENSA_ILi128EEESH_EEENS_12float_e4m3_tENS5_IJlSC_lEEESJ_SK_NS4_8TiledMMAINS4_8MMA_AtomIJNS4_4SM904GMMA31MMA_64x128x32_F32E4M3E4M3_SS_TNILNSO_7ScaleInE1ELSQ_1EEEEEENS4_6LayoutISD_NS5_IJSC_NSA_ILi0EEESU_EEEEENS5_IJNS4_10UnderscoreESX_SX_EEEEENS4_13SM90_TMA_LOADENS4_14ComposedLayoutINS4_7SwizzleILi3ELi4ELi3EEENS4_18smem_ptr_flag_bitsILi8EEENST_INS5_IJNSA_ILi8EEESH_EEENS5_IJSH_SC_EEEEEEEvNS4_8identityENS4_23SM90_TMA_LOAD_MULTICASTES1A_vS1B_EENS_8epilogue10collective6detail29Sm90TmaWarpSpecializedAdapterINS1F_15DefaultEpilogueISJ_SK_SK_NS1E_6thread17LinearCombinationISJ_Li1EffLNS1J_9ScaleType4KindE0ELNS_15FloatRoundStyleE2ESJ_EENS1_15EpilogueDefaultEEEEEvvEEEEvNT_6ParamsE,"a",@progbits
	.sectionflags	@""
	.align	4
.nv.constant0._ZN7cutlass13device_kernelINS_4gemm6kernel13GemmUniversalIN4cute5tupleIJiiiiEEENS1_10collective13CollectiveMmaINS1_37MainloopSm90TmaGmmaWarpSpecializedFP8ILi5ENS5_IJNS4_1CILi2EEENSA_ILi1EEESC_EEENS1_35KernelTmaWarpSpecializedCooperativeEEENS5_IJNSA_ILi192EEENSA_ILi128EEESH_EEENS_12float_e4m3_tENS5_IJlSC_lEEESJ_SK_NS4_8TiledMMAINS4_8MMA_AtomIJNS4_4SM904GMMA31MMA_64x128x32_F32E4M3E4M3_SS_TNILNSO_7ScaleInE1ELSQ_1EEEEEENS4_6LayoutISD_NS5_IJSC_NSA_ILi0EEESU_EEEEENS5_IJNS4_10UnderscoreESX_SX_EEEEENS4_13SM90_TMA_LOADENS4_14ComposedLayoutINS4_7SwizzleILi3ELi4ELi3EEENS4_18smem_ptr_flag_bitsILi8EEENST_INS5_IJNSA_ILi8EEESH_EEENS5_IJSH_SC_EEEEEEEvNS4_8identityENS4_23SM90_TMA_LOAD_MULTICASTES1A_vS1B_EENS_8epilogue10collective6detail29Sm90TmaWarpSpecializedAdapterINS1F_15DefaultEpilogueISJ_SK_SK_NS1E_6thread17LinearCombinationISJ_Li1EffLNS1J_9ScaleType4KindE0ELNS_15FloatRoundStyleE2ESJ_EENS1_15EpilogueDefaultEEEEEvvEEEEvNT_6ParamsE:
	.zero		1664


//--------------------- SYMBOLS --------------------------

	.type		.nv.reservedSmem.offset0,@object
	.size		.nv.reservedSmem.offset0,0x4
